//
// Generated by NVIDIA NVVM Compiler
//
// Compiler Build ID: CL-36424714
// Cuda compilation tools, release 13.0, V13.0.88
// Based on NVVM 20.0.0
//

.version 9.0
.target sm_100
.address_size 64

	// .globl	_Z21cuda_density_velocityPfS_S_S_
.func  (.param .align 16 .b8 func_retval0[16]) __internal_trig_reduction_slowpathd
(
	.param .b64 __internal_trig_reduction_slowpathd_param_0
)
;
.global .align 8 .b8 __cudart_i2opi_d[144] = {8, 93, 141, 31, 177, 95, 251, 107, 234, 146, 82, 138, 247, 57, 7, 61, 123, 241, 229, 235, 199, 186, 39, 117, 45, 234, 95, 158, 102, 63, 70, 79, 183, 9, 203, 39, 207, 126, 54, 109, 31, 109, 10, 90, 139, 17, 47, 239, 15, 152, 5, 222, 255, 151, 248, 31, 59, 40, 249, 189, 139, 95, 132, 156, 244, 57, 83, 131, 57, 214, 145, 57, 65, 126, 95, 180, 38, 112, 156, 233, 132, 68, 187, 46, 245, 53, 130, 232, 62, 167, 41, 177, 28, 235, 29, 254, 28, 146, 209, 9, 234, 46, 73, 6, 224, 210, 77, 66, 58, 110, 36, 183, 97, 197, 187, 222, 171, 99, 81, 254, 65, 144, 67, 60, 153, 149, 98, 219, 192, 221, 52, 245, 209, 87, 39, 252, 41, 21, 68, 78, 110, 131, 249, 162};
.global .align 16 .b8 __cudart_sin_cos_coeffs[128] = {70, 210, 176, 44, 241, 229, 90, 190, 146, 227, 172, 105, 227, 29, 199, 62, 161, 98, 219, 25, 160, 1, 42, 191, 24, 8, 17, 17, 17, 17, 129, 63, 84, 85, 85, 85, 85, 85, 197, 191, 0, 0, 0, 0, 0, 0, 0, 0, 0, 0, 0, 0, 0, 0, 0, 0, 100, 129, 253, 32, 131, 255, 168, 189, 40, 133, 239, 193, 167, 238, 33, 62, 217, 230, 6, 142, 79, 126, 146, 190, 233, 188, 221, 25, 160, 1, 250, 62, 71, 93, 193, 22, 108, 193, 86, 191, 81, 85, 85, 85, 85, 85, 165, 63, 0, 0, 0, 0, 0, 0, 224, 191, 0, 0, 0, 0, 0, 0, 240, 63};

.visible .entry _Z21cuda_density_velocityPfS_S_S_(
	.param .u64 .ptr .align 1 _Z21cuda_density_velocityPfS_S_S__param_0,
	.param .u64 .ptr .align 1 _Z21cuda_density_velocityPfS_S_S__param_1,
	.param .u64 .ptr .align 1 _Z21cuda_density_velocityPfS_S_S__param_2,
	.param .u64 .ptr .align 1 _Z21cuda_density_velocityPfS_S_S__param_3
)
{
	.reg .pred 	%p<2>;
	.reg .b32 	%r<15>;
	.reg .b32 	%f<104>;
	.reg .b64 	%rd<15>;

	ld.param.u64 	%rd3, [_Z21cuda_density_velocityPfS_S_S__param_0];
	ld.param.u64 	%rd4, [_Z21cuda_density_velocityPfS_S_S__param_1];
	ld.param.u64 	%rd5, [_Z21cuda_density_velocityPfS_S_S__param_2];
	ld.param.u64 	%rd6, [_Z21cuda_density_velocityPfS_S_S__param_3];
	cvta.to.global.u64 	%rd7, %rd4;
	cvta.to.global.u64 	%rd8, %rd5;
	mov.u32 	%r1, %ctaid.x;
	mov.u32 	%r2, %ntid.x;
	mov.u32 	%r3, %tid.x;
	mad.lo.s32 	%r4, %r1, %r2, %r3;
	mov.u32 	%r5, %ctaid.y;
	mov.u32 	%r6, %ntid.y;
	mov.u32 	%r7, %tid.y;
	mad.lo.s32 	%r8, %r5, %r6, %r7;
	shl.b32 	%r9, %r4, 1;
	mad.lo.s32 	%r10, %r8, 3840, %r9;
	mad.lo.s32 	%r11, %r8, 1920, %r4;
	mul.lo.s32 	%r12, %r4, 9;
	mad.lo.s32 	%r13, %r8, 17280, %r12;
	mul.wide.s32 	%rd9, %r11, 4;
	add.s64 	%rd1, %rd8, %rd9;
	mov.b32 	%r14, 0;
	st.global.u32 	[%rd1], %r14;
	mul.wide.s32 	%rd10, %r10, 4;
	add.s64 	%rd2, %rd7, %rd10;
	st.global.u32 	[%rd2], %r14;
	st.global.u32 	[%rd2+4], %r14;
	cvta.to.global.u64 	%rd11, %rd3;
	cvta.to.global.u64 	%rd12, %rd6;
	mul.wide.s32 	%rd13, %r13, 4;
	add.s64 	%rd14, %rd11, %rd13;
	ld.global.f32 	%f4, [%rd14];
	ld.global.f32 	%f5, [%rd1];
	add.f32 	%f6, %f4, %f5;
	st.global.f32 	[%rd1], %f6;
	ld.global.f32 	%f7, [%rd12];
	ld.global.f32 	%f8, [%rd14];
	ld.global.f32 	%f9, [%rd2];
	fma.rn.f32 	%f10, %f7, %f8, %f9;
	st.global.f32 	[%rd2], %f10;
	ld.global.f32 	%f11, [%rd12+4];
	ld.global.f32 	%f12, [%rd14];
	ld.global.f32 	%f13, [%rd2+4];
	fma.rn.f32 	%f14, %f11, %f12, %f13;
	st.global.f32 	[%rd2+4], %f14;
	ld.global.f32 	%f15, [%rd14+4];
	ld.global.f32 	%f16, [%rd1];
	add.f32 	%f17, %f15, %f16;
	st.global.f32 	[%rd1], %f17;
	ld.global.f32 	%f18, [%rd12+8];
	ld.global.f32 	%f19, [%rd14+4];
	ld.global.f32 	%f20, [%rd2];
	fma.rn.f32 	%f21, %f18, %f19, %f20;
	st.global.f32 	[%rd2], %f21;
	ld.global.f32 	%f22, [%rd12+12];
	ld.global.f32 	%f23, [%rd14+4];
	ld.global.f32 	%f24, [%rd2+4];
	fma.rn.f32 	%f25, %f22, %f23, %f24;
	st.global.f32 	[%rd2+4], %f25;
	ld.global.f32 	%f26, [%rd14+8];
	ld.global.f32 	%f27, [%rd1];
	add.f32 	%f28, %f26, %f27;
	st.global.f32 	[%rd1], %f28;
	ld.global.f32 	%f29, [%rd12+16];
	ld.global.f32 	%f30, [%rd14+8];
	ld.global.f32 	%f31, [%rd2];
	fma.rn.f32 	%f32, %f29, %f30, %f31;
	st.global.f32 	[%rd2], %f32;
	ld.global.f32 	%f33, [%rd12+20];
	ld.global.f32 	%f34, [%rd14+8];
	ld.global.f32 	%f35, [%rd2+4];
	fma.rn.f32 	%f36, %f33, %f34, %f35;
	st.global.f32 	[%rd2+4], %f36;
	ld.global.f32 	%f37, [%rd14+12];
	ld.global.f32 	%f38, [%rd1];
	add.f32 	%f39, %f37, %f38;
	st.global.f32 	[%rd1], %f39;
	ld.global.f32 	%f40, [%rd12+24];
	ld.global.f32 	%f41, [%rd14+12];
	ld.global.f32 	%f42, [%rd2];
	fma.rn.f32 	%f43, %f40, %f41, %f42;
	st.global.f32 	[%rd2], %f43;
	ld.global.f32 	%f44, [%rd12+28];
	ld.global.f32 	%f45, [%rd14+12];
	ld.global.f32 	%f46, [%rd2+4];
	fma.rn.f32 	%f47, %f44, %f45, %f46;
	st.global.f32 	[%rd2+4], %f47;
	ld.global.f32 	%f48, [%rd14+16];
	ld.global.f32 	%f49, [%rd1];
	add.f32 	%f50, %f48, %f49;
	st.global.f32 	[%rd1], %f50;
	ld.global.f32 	%f51, [%rd12+32];
	ld.global.f32 	%f52, [%rd14+16];
	ld.global.f32 	%f53, [%rd2];
	fma.rn.f32 	%f54, %f51, %f52, %f53;
	st.global.f32 	[%rd2], %f54;
	ld.global.f32 	%f55, [%rd12+36];
	ld.global.f32 	%f56, [%rd14+16];
	ld.global.f32 	%f57, [%rd2+4];
	fma.rn.f32 	%f58, %f55, %f56, %f57;
	st.global.f32 	[%rd2+4], %f58;
	ld.global.f32 	%f59, [%rd14+20];
	ld.global.f32 	%f60, [%rd1];
	add.f32 	%f61, %f59, %f60;
	st.global.f32 	[%rd1], %f61;
	ld.global.f32 	%f62, [%rd12+40];
	ld.global.f32 	%f63, [%rd14+20];
	ld.global.f32 	%f64, [%rd2];
	fma.rn.f32 	%f65, %f62, %f63, %f64;
	st.global.f32 	[%rd2], %f65;
	ld.global.f32 	%f66, [%rd12+44];
	ld.global.f32 	%f67, [%rd14+20];
	ld.global.f32 	%f68, [%rd2+4];
	fma.rn.f32 	%f69, %f66, %f67, %f68;
	st.global.f32 	[%rd2+4], %f69;
	ld.global.f32 	%f70, [%rd14+24];
	ld.global.f32 	%f71, [%rd1];
	add.f32 	%f72, %f70, %f71;
	st.global.f32 	[%rd1], %f72;
	ld.global.f32 	%f73, [%rd12+48];
	ld.global.f32 	%f74, [%rd14+24];
	ld.global.f32 	%f75, [%rd2];
	fma.rn.f32 	%f76, %f73, %f74, %f75;
	st.global.f32 	[%rd2], %f76;
	ld.global.f32 	%f77, [%rd12+52];
	ld.global.f32 	%f78, [%rd14+24];
	ld.global.f32 	%f79, [%rd2+4];
	fma.rn.f32 	%f80, %f77, %f78, %f79;
	st.global.f32 	[%rd2+4], %f80;
	ld.global.f32 	%f81, [%rd14+28];
	ld.global.f32 	%f82, [%rd1];
	add.f32 	%f83, %f81, %f82;
	st.global.f32 	[%rd1], %f83;
	ld.global.f32 	%f84, [%rd12+56];
	ld.global.f32 	%f85, [%rd14+28];
	ld.global.f32 	%f86, [%rd2];
	fma.rn.f32 	%f87, %f84, %f85, %f86;
	st.global.f32 	[%rd2], %f87;
	ld.global.f32 	%f88, [%rd12+60];
	ld.global.f32 	%f89, [%rd14+28];
	ld.global.f32 	%f90, [%rd2+4];
	fma.rn.f32 	%f91, %f88, %f89, %f90;
	st.global.f32 	[%rd2+4], %f91;
	ld.global.f32 	%f92, [%rd14+32];
	ld.global.f32 	%f93, [%rd1];
	add.f32 	%f94, %f92, %f93;
	st.global.f32 	[%rd1], %f94;
	ld.global.f32 	%f95, [%rd12+64];
	ld.global.f32 	%f96, [%rd14+32];
	ld.global.f32 	%f97, [%rd2];
	fma.rn.f32 	%f1, %f95, %f96, %f97;
	st.global.f32 	[%rd2], %f1;
	ld.global.f32 	%f98, [%rd12+68];
	ld.global.f32 	%f99, [%rd14+32];
	ld.global.f32 	%f100, [%rd2+4];
	fma.rn.f32 	%f2, %f98, %f99, %f100;
	st.global.f32 	[%rd2+4], %f2;
	ld.global.f32 	%f3, [%rd1];
	setp.eq.f32 	%p1, %f3, 0f00000000;
	@%p1 bra 	$L__BB0_2;
	div.rn.f32 	%f101, %f1, %f3;
	st.global.f32 	[%rd2], %f101;
	ld.global.f32 	%f102, [%rd1];
	div.rn.f32 	%f103, %f2, %f102;
	st.global.f32 	[%rd2+4], %f103;
$L__BB0_2:
	ret;

}
	// .globl	_Z11cuda_inflowPfS_S_S_S_
.visible .entry _Z11cuda_inflowPfS_S_S_S_(
	.param .u64 .ptr .align 1 _Z11cuda_inflowPfS_S_S_S__param_0,
	.param .u64 .ptr .align 1 _Z11cuda_inflowPfS_S_S_S__param_1,
	.param .u64 .ptr .align 1 _Z11cuda_inflowPfS_S_S_S__param_2,
	.param .u64 .ptr .align 1 _Z11cuda_inflowPfS_S_S_S__param_3,
	.param .u64 .ptr .align 1 _Z11cuda_inflowPfS_S_S_S__param_4
)
{
	.reg .pred 	%p<6>;
	.reg .b32 	%r<22>;
	.reg .b32 	%f<97>;
	.reg .b64 	%rd<25>;
	.reg .b64 	%fd<82>;

	ld.param.u64 	%rd5, [_Z11cuda_inflowPfS_S_S_S__param_4];
	mov.u32 	%r5, %ctaid.x;
	mov.u32 	%r6, %ntid.x;
	mov.u32 	%r7, %tid.x;
	mad.lo.s32 	%r1, %r5, %r6, %r7;
	setp.gt.s32 	%p1, %r1, 1079;
	@%p1 bra 	$L__BB1_6;
	mul.hi.s32 	%r8, %r1, 509504925;
	shr.u32 	%r9, %r8, 31;
	shr.s32 	%r10, %r8, 7;
	add.s32 	%r11, %r10, %r9;
	shl.b32 	%r12, %r11, 1;
	cvt.rn.f64.s32 	%fd7, %r12;
	mul.f64 	%fd1, %fd7, 0d40091EB851EB851F;
	abs.f64 	%fd2, %fd1;
	setp.neu.f64 	%p2, %fd2, 0d7FF0000000000000;
	@%p2 bra 	$L__BB1_3;
	mov.f64 	%fd13, 0d0000000000000000;
	mul.rn.f64 	%fd81, %fd1, %fd13;
	mov.b32 	%r21, 0;
	bra.uni 	$L__BB1_5;
$L__BB1_3:
	mul.f64 	%fd8, %fd1, 0d3FE45F306DC9C883;
	cvt.rni.s32.f64 	%r21, %fd8;
	cvt.rn.f64.s32 	%fd9, %r21;
	fma.rn.f64 	%fd10, %fd9, 0dBFF921FB54442D18, %fd1;
	fma.rn.f64 	%fd11, %fd9, 0dBC91A62633145C00, %fd10;
	fma.rn.f64 	%fd81, %fd9, 0dB97B839A252049C0, %fd11;
	setp.ltu.f64 	%p3, %fd2, 0d41E0000000000000;
	@%p3 bra 	$L__BB1_5;
	{ // callseq 0, 0
	.param .b64 param0;
	st.param.f64 	[param0], %fd1;
	.param .align 16 .b8 retval0[16];
	call.uni (retval0), 
	__internal_trig_reduction_slowpathd, 
	(
	param0
	);
	ld.param.f64 	%fd81, [retval0];
	ld.param.b32 	%r21, [retval0+8];
	} // callseq 0
$L__BB1_5:
	ld.param.u64 	%rd24, [_Z11cuda_inflowPfS_S_S_S__param_3];
	ld.param.u64 	%rd23, [_Z11cuda_inflowPfS_S_S_S__param_2];
	ld.param.u64 	%rd22, [_Z11cuda_inflowPfS_S_S_S__param_1];
	ld.param.u64 	%rd21, [_Z11cuda_inflowPfS_S_S_S__param_0];
	cvta.to.global.u64 	%rd6, %rd5;
	cvta.to.global.u64 	%rd7, %rd24;
	shl.b32 	%r15, %r21, 6;
	cvt.u64.u32 	%rd8, %r15;
	and.b64  	%rd9, %rd8, 64;
	mov.u64 	%rd10, __cudart_sin_cos_coeffs;
	add.s64 	%rd11, %rd10, %rd9;
	mul.rn.f64 	%fd14, %fd81, %fd81;
	and.b32  	%r16, %r21, 1;
	setp.eq.b32 	%p4, %r16, 1;
	selp.f64 	%fd15, 0dBDA8FF8320FD8164, 0d3DE5DB65F9785EBA, %p4;
	ld.global.nc.v2.f64 	{%fd16, %fd17}, [%rd11];
	fma.rn.f64 	%fd18, %fd15, %fd14, %fd16;
	fma.rn.f64 	%fd19, %fd18, %fd14, %fd17;
	ld.global.nc.v2.f64 	{%fd20, %fd21}, [%rd11+16];
	fma.rn.f64 	%fd22, %fd19, %fd14, %fd20;
	fma.rn.f64 	%fd23, %fd22, %fd14, %fd21;
	ld.global.nc.v2.f64 	{%fd24, %fd25}, [%rd11+32];
	fma.rn.f64 	%fd26, %fd23, %fd14, %fd24;
	fma.rn.f64 	%fd27, %fd26, %fd14, %fd25;
	fma.rn.f64 	%fd28, %fd27, %fd81, %fd81;
	fma.rn.f64 	%fd29, %fd27, %fd14, 0d3FF0000000000000;
	selp.f64 	%fd30, %fd29, %fd28, %p4;
	and.b32  	%r17, %r21, 2;
	setp.eq.s32 	%p5, %r17, 0;
	mov.f64 	%fd31, 0d0000000000000000;
	sub.f64 	%fd32, %fd31, %fd30;
	selp.f64 	%fd33, %fd30, %fd32, %p5;
	fma.rn.f64 	%fd34, %fd33, 0d3F1A36E2EB1C432D, 0d3FF0000000000000;
	mul.f64 	%fd35, %fd34, 0d3FA47AE147AE147B;
	cvt.rn.f32.f64 	%f1, %fd35;
	mul.lo.s32 	%r18, %r1, 3840;
	cvta.to.global.u64 	%rd12, %rd21;
	mul.wide.s32 	%rd13, %r18, 4;
	add.s64 	%rd14, %rd12, %rd13;
	st.global.f32 	[%rd14], %f1;
	st.global.f32 	[%rd14+4], %f1;
	mul.lo.s32 	%r19, %r1, 17280;
	cvta.to.global.u64 	%rd15, %rd22;
	mul.wide.s32 	%rd16, %r19, 4;
	add.s64 	%rd17, %rd15, %rd16;
	ld.global.f32 	%f2, [%rd17+12];
	ld.global.f32 	%f3, [%rd17+16];
	add.f32 	%f4, %f2, %f3;
	ld.global.f32 	%f5, [%rd17+20];
	add.f32 	%f6, %f4, %f5;
	ld.global.f32 	%f7, [%rd17+24];
	ld.global.f32 	%f8, [%rd17+28];
	add.f32 	%f9, %f7, %f8;
	ld.global.f32 	%f10, [%rd17+32];
	add.f32 	%f11, %f9, %f10;
	mov.f32 	%f12, 0f3F800000;
	sub.f32 	%f13, %f12, %f1;
	rcp.rn.f32 	%f14, %f13;
	fma.rn.f32 	%f15, %f11, 0f40000000, %f6;
	mul.f32 	%f16, %f14, %f15;
	mul.lo.s32 	%r20, %r1, 1920;
	cvta.to.global.u64 	%rd18, %rd23;
	mul.wide.s32 	%rd19, %r20, 4;
	add.s64 	%rd20, %rd18, %rd19;
	st.global.f32 	[%rd20], %f16;
	ld.global.f32 	%f17, [%rd7];
	ld.global.f32 	%f18, [%rd6];
	ld.global.f32 	%f19, [%rd6+4];
	ld.global.f32 	%f20, [%rd14];
	ld.global.f32 	%f21, [%rd14+4];
	mul.f32 	%f22, %f21, %f21;
	fma.rn.f32 	%f23, %f20, %f20, %f22;
	mul.f32 	%f24, %f23, 0f3FC00000;
	mul.f32 	%f25, %f19, %f21;
	fma.rn.f32 	%f26, %f18, %f20, %f25;
	mul.f32 	%f27, %f26, 0f40400000;
	mul.f32 	%f28, %f16, %f17;
	cvt.f64.f32 	%fd36, %f28;
	add.f32 	%f29, %f27, 0f3F800000;
	cvt.f64.f32 	%fd37, %f29;
	cvt.f64.f32 	%fd38, %f27;
	mul.f64 	%fd39, %fd38, 0d3FE0000000000000;
	fma.rn.f64 	%fd40, %fd39, %fd38, %fd37;
	cvt.f64.f32 	%fd41, %f24;
	sub.f64 	%fd42, %fd40, %fd41;
	mul.f64 	%fd43, %fd42, %fd36;
	cvt.rn.f32.f64 	%f30, %fd43;
	ld.global.f32 	%f31, [%rd17+32];
	add.f32 	%f32, %f31, %f30;
	ld.global.f32 	%f33, [%rd7+32];
	ld.global.f32 	%f34, [%rd6+64];
	ld.global.f32 	%f35, [%rd6+68];
	mul.f32 	%f36, %f35, %f21;
	fma.rn.f32 	%f37, %f34, %f20, %f36;
	mul.f32 	%f38, %f37, 0f40400000;
	mul.f32 	%f39, %f16, %f33;
	cvt.f64.f32 	%fd44, %f39;
	add.f32 	%f40, %f38, 0f3F800000;
	cvt.f64.f32 	%fd45, %f40;
	cvt.f64.f32 	%fd46, %f38;
	mul.f64 	%fd47, %fd46, 0d3FE0000000000000;
	fma.rn.f64 	%fd48, %fd47, %fd46, %fd45;
	sub.f64 	%fd49, %fd48, %fd41;
	mul.f64 	%fd50, %fd49, %fd44;
	cvt.rn.f32.f64 	%f41, %fd50;
	sub.f32 	%f42, %f32, %f41;
	st.global.f32 	[%rd17], %f42;
	ld.global.f32 	%f43, [%rd20];
	ld.global.f32 	%f44, [%rd7+4];
	ld.global.f32 	%f45, [%rd6+8];
	ld.global.f32 	%f46, [%rd6+12];
	ld.global.f32 	%f47, [%rd14];
	ld.global.f32 	%f48, [%rd14+4];
	mul.f32 	%f49, %f48, %f48;
	fma.rn.f32 	%f50, %f47, %f47, %f49;
	mul.f32 	%f51, %f50, 0f3FC00000;
	mul.f32 	%f52, %f46, %f48;
	fma.rn.f32 	%f53, %f45, %f47, %f52;
	mul.f32 	%f54, %f53, 0f40400000;
	mul.f32 	%f55, %f43, %f44;
	cvt.f64.f32 	%fd51, %f55;
	add.f32 	%f56, %f54, 0f3F800000;
	cvt.f64.f32 	%fd52, %f56;
	cvt.f64.f32 	%fd53, %f54;
	mul.f64 	%fd54, %fd53, 0d3FE0000000000000;
	fma.rn.f64 	%fd55, %fd54, %fd53, %fd52;
	cvt.f64.f32 	%fd56, %f51;
	sub.f64 	%fd57, %fd55, %fd56;
	mul.f64 	%fd58, %fd57, %fd51;
	cvt.rn.f32.f64 	%f57, %fd58;
	ld.global.f32 	%f58, [%rd17+28];
	add.f32 	%f59, %f58, %f57;
	ld.global.f32 	%f60, [%rd7+28];
	ld.global.f32 	%f61, [%rd6+56];
	ld.global.f32 	%f62, [%rd6+60];
	mul.f32 	%f63, %f62, %f48;
	fma.rn.f32 	%f64, %f61, %f47, %f63;
	mul.f32 	%f65, %f64, 0f40400000;
	mul.f32 	%f66, %f43, %f60;
	cvt.f64.f32 	%fd59, %f66;
	add.f32 	%f67, %f65, 0f3F800000;
	cvt.f64.f32 	%fd60, %f67;
	cvt.f64.f32 	%fd61, %f65;
	mul.f64 	%fd62, %fd61, 0d3FE0000000000000;
	fma.rn.f64 	%fd63, %fd62, %fd61, %fd60;
	sub.f64 	%fd64, %fd63, %fd56;
	mul.f64 	%fd65, %fd64, %fd59;
	cvt.rn.f32.f64 	%f68, %fd65;
	sub.f32 	%f69, %f59, %f68;
	st.global.f32 	[%rd17+4], %f69;
	ld.global.f32 	%f70, [%rd20];
	ld.global.f32 	%f71, [%rd7+8];
	ld.global.f32 	%f72, [%rd6+16];
	ld.global.f32 	%f73, [%rd6+20];
	ld.global.f32 	%f74, [%rd14];
	ld.global.f32 	%f75, [%rd14+4];
	mul.f32 	%f76, %f75, %f75;
	fma.rn.f32 	%f77, %f74, %f74, %f76;
	mul.f32 	%f78, %f77, 0f3FC00000;
	mul.f32 	%f79, %f73, %f75;
	fma.rn.f32 	%f80, %f72, %f74, %f79;
	mul.f32 	%f81, %f80, 0f40400000;
	mul.f32 	%f82, %f70, %f71;
	cvt.f64.f32 	%fd66, %f82;
	add.f32 	%f83, %f81, 0f3F800000;
	cvt.f64.f32 	%fd67, %f83;
	cvt.f64.f32 	%fd68, %f81;
	mul.f64 	%fd69, %fd68, 0d3FE0000000000000;
	fma.rn.f64 	%fd70, %fd69, %fd68, %fd67;
	cvt.f64.f32 	%fd71, %f78;
	sub.f64 	%fd72, %fd70, %fd71;
	mul.f64 	%fd73, %fd72, %fd66;
	cvt.rn.f32.f64 	%f84, %fd73;
	ld.global.f32 	%f85, [%rd17+24];
	add.f32 	%f86, %f85, %f84;
	ld.global.f32 	%f87, [%rd7+24];
	ld.global.f32 	%f88, [%rd6+48];
	ld.global.f32 	%f89, [%rd6+52];
	mul.f32 	%f90, %f89, %f75;
	fma.rn.f32 	%f91, %f88, %f74, %f90;
	mul.f32 	%f92, %f91, 0f40400000;
	mul.f32 	%f93, %f70, %f87;
	cvt.f64.f32 	%fd74, %f93;
	add.f32 	%f94, %f92, 0f3F800000;
	cvt.f64.f32 	%fd75, %f94;
	cvt.f64.f32 	%fd76, %f92;
	mul.f64 	%fd77, %fd76, 0d3FE0000000000000;
	fma.rn.f64 	%fd78, %fd77, %fd76, %fd75;
	sub.f64 	%fd79, %fd78, %fd71;
	mul.f64 	%fd80, %fd79, %fd74;
	cvt.rn.f32.f64 	%f95, %fd80;
	sub.f32 	%f96, %f86, %f95;
	st.global.f32 	[%rd17+8], %f96;
$L__BB1_6:
	ret;

}
	// .globl	_Z12cuda_outflowPf
.visible .entry _Z12cuda_outflowPf(
	.param .u64 .ptr .align 1 _Z12cuda_outflowPf_param_0
)
{
	.reg .pred 	%p<2>;
	.reg .b32 	%r<6>;
	.reg .b32 	%f<4>;
	.reg .b64 	%rd<5>;

	ld.param.u64 	%rd1, [_Z12cuda_outflowPf_param_0];
	mov.u32 	%r2, %ctaid.x;
	mov.u32 	%r3, %ntid.x;
	mov.u32 	%r4, %tid.x;
	mad.lo.s32 	%r1, %r2, %r3, %r4;
	setp.gt.s32 	%p1, %r1, 1079;
	@%p1 bra 	$L__BB2_2;
	cvta.to.global.u64 	%rd2, %rd1;
	mul.lo.s32 	%r5, %r1, 17280;
	mul.wide.s32 	%rd3, %r5, 4;
	add.s64 	%rd4, %rd2, %rd3;
	ld.global.f32 	%f1, [%rd4+69072];
	st.global.f32 	[%rd4+69108], %f1;
	ld.global.f32 	%f2, [%rd4+69076];
	st.global.f32 	[%rd4+69112], %f2;
	ld.global.f32 	%f3, [%rd4+69080];
	st.global.f32 	[%rd4+69116], %f3;
$L__BB2_2:
	ret;

}
	// .globl	_Z14cuda_collisionPfS_S_S_S_S_
.visible .entry _Z14cuda_collisionPfS_S_S_S_S_(
	.param .u64 .ptr .align 1 _Z14cuda_collisionPfS_S_S_S_S__param_0,
	.param .u64 .ptr .align 1 _Z14cuda_collisionPfS_S_S_S_S__param_1,
	.param .u64 .ptr .align 1 _Z14cuda_collisionPfS_S_S_S_S__param_2,
	.param .u64 .ptr .align 1 _Z14cuda_collisionPfS_S_S_S_S__param_3,
	.param .u64 .ptr .align 1 _Z14cuda_collisionPfS_S_S_S_S__param_4,
	.param .u64 .ptr .align 1 _Z14cuda_collisionPfS_S_S_S_S__param_5
)
{
	.reg .b32 	%r<14>;
	.reg .b32 	%f<163>;
	.reg .b64 	%rd<20>;
	.reg .b64 	%fd<109>;

	ld.param.u64 	%rd1, [_Z14cuda_collisionPfS_S_S_S_S__param_0];
	ld.param.u64 	%rd2, [_Z14cuda_collisionPfS_S_S_S_S__param_1];
	ld.param.u64 	%rd3, [_Z14cuda_collisionPfS_S_S_S_S__param_2];
	ld.param.u64 	%rd4, [_Z14cuda_collisionPfS_S_S_S_S__param_3];
	ld.param.u64 	%rd5, [_Z14cuda_collisionPfS_S_S_S_S__param_4];
	ld.param.u64 	%rd6, [_Z14cuda_collisionPfS_S_S_S_S__param_5];
	cvta.to.global.u64 	%rd7, %rd3;
	cvta.to.global.u64 	%rd8, %rd4;
	mov.u32 	%r1, %ctaid.x;
	mov.u32 	%r2, %ntid.x;
	mov.u32 	%r3, %tid.x;
	mad.lo.s32 	%r4, %r1, %r2, %r3;
	mov.u32 	%r5, %ctaid.y;
	mov.u32 	%r6, %ntid.y;
	mov.u32 	%r7, %tid.y;
	mad.lo.s32 	%r8, %r5, %r6, %r7;
	mul.lo.s32 	%r9, %r4, 9;
	mad.lo.s32 	%r10, %r8, 17280, %r9;
	shl.b32 	%r11, %r4, 1;
	mad.lo.s32 	%r12, %r8, 3840, %r11;
	mad.lo.s32 	%r13, %r8, 1920, %r4;
	mul.wide.s32 	%rd9, %r12, 4;
	add.s64 	%rd10, %rd8, %rd9;
	mul.wide.s32 	%rd11, %r13, 4;
	add.s64 	%rd12, %rd7, %rd11;
	cvta.to.global.u64 	%rd13, %rd6;
	cvta.to.global.u64 	%rd14, %rd5;
	cvta.to.global.u64 	%rd15, %rd1;
	cvta.to.global.u64 	%rd16, %rd2;
	ld.global.f32 	%f1, [%rd10];
	ld.global.f32 	%f2, [%rd10+4];
	mul.f32 	%f3, %f2, %f2;
	fma.rn.f32 	%f4, %f1, %f1, %f3;
	mul.f32 	%f5, %f4, 0f3FC00000;
	ld.global.f32 	%f6, [%rd13];
	ld.global.f32 	%f7, [%rd13+4];
	mul.f32 	%f8, %f7, %f2;
	fma.rn.f32 	%f9, %f6, %f1, %f8;
	mul.f32 	%f10, %f9, 0f40400000;
	ld.global.f32 	%f11, [%rd12];
	ld.global.f32 	%f12, [%rd14];
	mul.f32 	%f13, %f11, %f12;
	cvt.f64.f32 	%fd1, %f13;
	add.f32 	%f14, %f10, 0f3F800000;
	cvt.f64.f32 	%fd2, %f14;
	cvt.f64.f32 	%fd3, %f10;
	mul.f64 	%fd4, %fd3, 0d3FE0000000000000;
	fma.rn.f64 	%fd5, %fd4, %fd3, %fd2;
	cvt.f64.f32 	%fd6, %f5;
	sub.f64 	%fd7, %fd5, %fd6;
	mul.f64 	%fd8, %fd7, %fd1;
	cvt.rn.f32.f64 	%f15, %fd8;
	mul.wide.s32 	%rd17, %r10, 4;
	add.s64 	%rd18, %rd15, %rd17;
	ld.global.f32 	%f16, [%rd18];
	cvt.f64.f32 	%fd9, %f16;
	sub.f32 	%f17, %f16, %f15;
	cvt.f64.f32 	%fd10, %f17;
	mul.f64 	%fd11, %fd10, 0d3FE098F67098F671;
	sub.f64 	%fd12, %fd9, %fd11;
	cvt.rn.f32.f64 	%f18, %fd12;
	add.s64 	%rd19, %rd16, %rd17;
	st.global.f32 	[%rd19], %f18;
	ld.global.f32 	%f19, [%rd10];
	ld.global.f32 	%f20, [%rd10+4];
	mul.f32 	%f21, %f20, %f20;
	fma.rn.f32 	%f22, %f19, %f19, %f21;
	mul.f32 	%f23, %f22, 0f3FC00000;
	ld.global.f32 	%f24, [%rd13+8];
	ld.global.f32 	%f25, [%rd13+12];
	mul.f32 	%f26, %f25, %f20;
	fma.rn.f32 	%f27, %f24, %f19, %f26;
	mul.f32 	%f28, %f27, 0f40400000;
	ld.global.f32 	%f29, [%rd12];
	ld.global.f32 	%f30, [%rd14+4];
	mul.f32 	%f31, %f29, %f30;
	cvt.f64.f32 	%fd13, %f31;
	add.f32 	%f32, %f28, 0f3F800000;
	cvt.f64.f32 	%fd14, %f32;
	cvt.f64.f32 	%fd15, %f28;
	mul.f64 	%fd16, %fd15, 0d3FE0000000000000;
	fma.rn.f64 	%fd17, %fd16, %fd15, %fd14;
	cvt.f64.f32 	%fd18, %f23;
	sub.f64 	%fd19, %fd17, %fd18;
	mul.f64 	%fd20, %fd19, %fd13;
	cvt.rn.f32.f64 	%f33, %fd20;
	ld.global.f32 	%f34, [%rd18+4];
	cvt.f64.f32 	%fd21, %f34;
	sub.f32 	%f35, %f34, %f33;
	cvt.f64.f32 	%fd22, %f35;
	mul.f64 	%fd23, %fd22, 0d3FE098F67098F671;
	sub.f64 	%fd24, %fd21, %fd23;
	cvt.rn.f32.f64 	%f36, %fd24;
	st.global.f32 	[%rd19+4], %f36;
	ld.global.f32 	%f37, [%rd10];
	ld.global.f32 	%f38, [%rd10+4];
	mul.f32 	%f39, %f38, %f38;
	fma.rn.f32 	%f40, %f37, %f37, %f39;
	mul.f32 	%f41, %f40, 0f3FC00000;
	ld.global.f32 	%f42, [%rd13+16];
	ld.global.f32 	%f43, [%rd13+20];
	mul.f32 	%f44, %f43, %f38;
	fma.rn.f32 	%f45, %f42, %f37, %f44;
	mul.f32 	%f46, %f45, 0f40400000;
	ld.global.f32 	%f47, [%rd12];
	ld.global.f32 	%f48, [%rd14+8];
	mul.f32 	%f49, %f47, %f48;
	cvt.f64.f32 	%fd25, %f49;
	add.f32 	%f50, %f46, 0f3F800000;
	cvt.f64.f32 	%fd26, %f50;
	cvt.f64.f32 	%fd27, %f46;
	mul.f64 	%fd28, %fd27, 0d3FE0000000000000;
	fma.rn.f64 	%fd29, %fd28, %fd27, %fd26;
	cvt.f64.f32 	%fd30, %f41;
	sub.f64 	%fd31, %fd29, %fd30;
	mul.f64 	%fd32, %fd31, %fd25;
	cvt.rn.f32.f64 	%f51, %fd32;
	ld.global.f32 	%f52, [%rd18+8];
	cvt.f64.f32 	%fd33, %f52;
	sub.f32 	%f53, %f52, %f51;
	cvt.f64.f32 	%fd34, %f53;
	mul.f64 	%fd35, %fd34, 0d3FE098F67098F671;
	sub.f64 	%fd36, %fd33, %fd35;
	cvt.rn.f32.f64 	%f54, %fd36;
	st.global.f32 	[%rd19+8], %f54;
	ld.global.f32 	%f55, [%rd10];
	ld.global.f32 	%f56, [%rd10+4];
	mul.f32 	%f57, %f56, %f56;
	fma.rn.f32 	%f58, %f55, %f55, %f57;
	mul.f32 	%f59, %f58, 0f3FC00000;
	ld.global.f32 	%f60, [%rd13+24];
	ld.global.f32 	%f61, [%rd13+28];
	mul.f32 	%f62, %f61, %f56;
	fma.rn.f32 	%f63, %f60, %f55, %f62;
	mul.f32 	%f64, %f63, 0f40400000;
	ld.global.f32 	%f65, [%rd12];
	ld.global.f32 	%f66, [%rd14+12];
	mul.f32 	%f67, %f65, %f66;
	cvt.f64.f32 	%fd37, %f67;
	add.f32 	%f68, %f64, 0f3F800000;
	cvt.f64.f32 	%fd38, %f68;
	cvt.f64.f32 	%fd39, %f64;
	mul.f64 	%fd40, %fd39, 0d3FE0000000000000;
	fma.rn.f64 	%fd41, %fd40, %fd39, %fd38;
	cvt.f64.f32 	%fd42, %f59;
	sub.f64 	%fd43, %fd41, %fd42;
	mul.f64 	%fd44, %fd43, %fd37;
	cvt.rn.f32.f64 	%f69, %fd44;
	ld.global.f32 	%f70, [%rd18+12];
	cvt.f64.f32 	%fd45, %f70;
	sub.f32 	%f71, %f70, %f69;
	cvt.f64.f32 	%fd46, %f71;
	mul.f64 	%fd47, %fd46, 0d3FE098F67098F671;
	sub.f64 	%fd48, %fd45, %fd47;
	cvt.rn.f32.f64 	%f72, %fd48;
	st.global.f32 	[%rd19+12], %f72;
	ld.global.f32 	%f73, [%rd10];
	ld.global.f32 	%f74, [%rd10+4];
	mul.f32 	%f75, %f74, %f74;
	fma.rn.f32 	%f76, %f73, %f73, %f75;
	mul.f32 	%f77, %f76, 0f3FC00000;
	ld.global.f32 	%f78, [%rd13+32];
	ld.global.f32 	%f79, [%rd13+36];
	mul.f32 	%f80, %f79, %f74;
	fma.rn.f32 	%f81, %f78, %f73, %f80;
	mul.f32 	%f82, %f81, 0f40400000;
	ld.global.f32 	%f83, [%rd12];
	ld.global.f32 	%f84, [%rd14+16];
	mul.f32 	%f85, %f83, %f84;
	cvt.f64.f32 	%fd49, %f85;
	add.f32 	%f86, %f82, 0f3F800000;
	cvt.f64.f32 	%fd50, %f86;
	cvt.f64.f32 	%fd51, %f82;
	mul.f64 	%fd52, %fd51, 0d3FE0000000000000;
	fma.rn.f64 	%fd53, %fd52, %fd51, %fd50;
	cvt.f64.f32 	%fd54, %f77;
	sub.f64 	%fd55, %fd53, %fd54;
	mul.f64 	%fd56, %fd55, %fd49;
	cvt.rn.f32.f64 	%f87, %fd56;
	ld.global.f32 	%f88, [%rd18+16];
	cvt.f64.f32 	%fd57, %f88;
	sub.f32 	%f89, %f88, %f87;
	cvt.f64.f32 	%fd58, %f89;
	mul.f64 	%fd59, %fd58, 0d3FE098F67098F671;
	sub.f64 	%fd60, %fd57, %fd59;
	cvt.rn.f32.f64 	%f90, %fd60;
	st.global.f32 	[%rd19+16], %f90;
	ld.global.f32 	%f91, [%rd10];
	ld.global.f32 	%f92, [%rd10+4];
	mul.f32 	%f93, %f92, %f92;
	fma.rn.f32 	%f94, %f91, %f91, %f93;
	mul.f32 	%f95, %f94, 0f3FC00000;
	ld.global.f32 	%f96, [%rd13+40];
	ld.global.f32 	%f97, [%rd13+44];
	mul.f32 	%f98, %f97, %f92;
	fma.rn.f32 	%f99, %f96, %f91, %f98;
	mul.f32 	%f100, %f99, 0f40400000;
	ld.global.f32 	%f101, [%rd12];
	ld.global.f32 	%f102, [%rd14+20];
	mul.f32 	%f103, %f101, %f102;
	cvt.f64.f32 	%fd61, %f103;
	add.f32 	%f104, %f100, 0f3F800000;
	cvt.f64.f32 	%fd62, %f104;
	cvt.f64.f32 	%fd63, %f100;
	mul.f64 	%fd64, %fd63, 0d3FE0000000000000;
	fma.rn.f64 	%fd65, %fd64, %fd63, %fd62;
	cvt.f64.f32 	%fd66, %f95;
	sub.f64 	%fd67, %fd65, %fd66;
	mul.f64 	%fd68, %fd67, %fd61;
	cvt.rn.f32.f64 	%f105, %fd68;
	ld.global.f32 	%f106, [%rd18+20];
	cvt.f64.f32 	%fd69, %f106;
	sub.f32 	%f107, %f106, %f105;
	cvt.f64.f32 	%fd70, %f107;
	mul.f64 	%fd71, %fd70, 0d3FE098F67098F671;
	sub.f64 	%fd72, %fd69, %fd71;
	cvt.rn.f32.f64 	%f108, %fd72;
	st.global.f32 	[%rd19+20], %f108;
	ld.global.f32 	%f109, [%rd10];
	ld.global.f32 	%f110, [%rd10+4];
	mul.f32 	%f111, %f110, %f110;
	fma.rn.f32 	%f112, %f109, %f109, %f111;
	mul.f32 	%f113, %f112, 0f3FC00000;
	ld.global.f32 	%f114, [%rd13+48];
	ld.global.f32 	%f115, [%rd13+52];
	mul.f32 	%f116, %f115, %f110;
	fma.rn.f32 	%f117, %f114, %f109, %f116;
	mul.f32 	%f118, %f117, 0f40400000;
	ld.global.f32 	%f119, [%rd12];
	ld.global.f32 	%f120, [%rd14+24];
	mul.f32 	%f121, %f119, %f120;
	cvt.f64.f32 	%fd73, %f121;
	add.f32 	%f122, %f118, 0f3F800000;
	cvt.f64.f32 	%fd74, %f122;
	cvt.f64.f32 	%fd75, %f118;
	mul.f64 	%fd76, %fd75, 0d3FE0000000000000;
	fma.rn.f64 	%fd77, %fd76, %fd75, %fd74;
	cvt.f64.f32 	%fd78, %f113;
	sub.f64 	%fd79, %fd77, %fd78;
	mul.f64 	%fd80, %fd79, %fd73;
	cvt.rn.f32.f64 	%f123, %fd80;
	ld.global.f32 	%f124, [%rd18+24];
	cvt.f64.f32 	%fd81, %f124;
	sub.f32 	%f125, %f124, %f123;
	cvt.f64.f32 	%fd82, %f125;
	mul.f64 	%fd83, %fd82, 0d3FE098F67098F671;
	sub.f64 	%fd84, %fd81, %fd83;
	cvt.rn.f32.f64 	%f126, %fd84;
	st.global.f32 	[%rd19+24], %f126;
	ld.global.f32 	%f127, [%rd10];
	ld.global.f32 	%f128, [%rd10+4];
	mul.f32 	%f129, %f128, %f128;
	fma.rn.f32 	%f130, %f127, %f127, %f129;
	mul.f32 	%f131, %f130, 0f3FC00000;
	ld.global.f32 	%f132, [%rd13+56];
	ld.global.f32 	%f133, [%rd13+60];
	mul.f32 	%f134, %f133, %f128;
	fma.rn.f32 	%f135, %f132, %f127, %f134;
	mul.f32 	%f136, %f135, 0f40400000;
	ld.global.f32 	%f137, [%rd12];
	ld.global.f32 	%f138, [%rd14+28];
	mul.f32 	%f139, %f137, %f138;
	cvt.f64.f32 	%fd85, %f139;
	add.f32 	%f140, %f136, 0f3F800000;
	cvt.f64.f32 	%fd86, %f140;
	cvt.f64.f32 	%fd87, %f136;
	mul.f64 	%fd88, %fd87, 0d3FE0000000000000;
	fma.rn.f64 	%fd89, %fd88, %fd87, %fd86;
	cvt.f64.f32 	%fd90, %f131;
	sub.f64 	%fd91, %fd89, %fd90;
	mul.f64 	%fd92, %fd91, %fd85;
	cvt.rn.f32.f64 	%f141, %fd92;
	ld.global.f32 	%f142, [%rd18+28];
	cvt.f64.f32 	%fd93, %f142;
	sub.f32 	%f143, %f142, %f141;
	cvt.f64.f32 	%fd94, %f143;
	mul.f64 	%fd95, %fd94, 0d3FE098F67098F671;
	sub.f64 	%fd96, %fd93, %fd95;
	cvt.rn.f32.f64 	%f144, %fd96;
	st.global.f32 	[%rd19+28], %f144;
	ld.global.f32 	%f145, [%rd10];
	ld.global.f32 	%f146, [%rd10+4];
	mul.f32 	%f147, %f146, %f146;
	fma.rn.f32 	%f148, %f145, %f145, %f147;
	mul.f32 	%f149, %f148, 0f3FC00000;
	ld.global.f32 	%f150, [%rd13+64];
	ld.global.f32 	%f151, [%rd13+68];
	mul.f32 	%f152, %f151, %f146;
	fma.rn.f32 	%f153, %f150, %f145, %f152;
	mul.f32 	%f154, %f153, 0f40400000;
	ld.global.f32 	%f155, [%rd12];
	ld.global.f32 	%f156, [%rd14+32];
	mul.f32 	%f157, %f155, %f156;
	cvt.f64.f32 	%fd97, %f157;
	add.f32 	%f158, %f154, 0f3F800000;
	cvt.f64.f32 	%fd98, %f158;
	cvt.f64.f32 	%fd99, %f154;
	mul.f64 	%fd100, %fd99, 0d3FE0000000000000;
	fma.rn.f64 	%fd101, %fd100, %fd99, %fd98;
	cvt.f64.f32 	%fd102, %f149;
	sub.f64 	%fd103, %fd101, %fd102;
	mul.f64 	%fd104, %fd103, %fd97;
	cvt.rn.f32.f64 	%f159, %fd104;
	ld.global.f32 	%f160, [%rd18+32];
	cvt.f64.f32 	%fd105, %f160;
	sub.f32 	%f161, %f160, %f159;
	cvt.f64.f32 	%fd106, %f161;
	mul.f64 	%fd107, %fd106, 0d3FE098F67098F671;
	sub.f64 	%fd108, %fd105, %fd107;
	cvt.rn.f32.f64 	%f162, %fd108;
	st.global.f32 	[%rd19+32], %f162;
	ret;

}
	// .globl	_Z14cuda_streamingPfS_S_
.visible .entry _Z14cuda_streamingPfS_S_(
	.param .u64 .ptr .align 1 _Z14cuda_streamingPfS_S__param_0,
	.param .u64 .ptr .align 1 _Z14cuda_streamingPfS_S__param_1,
	.param .u64 .ptr .align 1 _Z14cuda_streamingPfS_S__param_2
)
{
	.reg .pred 	%p<37>;
	.reg .b32 	%r<92>;
	.reg .b32 	%f<48>;
	.reg .b64 	%rd<27>;

	ld.param.u64 	%rd1, [_Z14cuda_streamingPfS_S__param_0];
	ld.param.u64 	%rd2, [_Z14cuda_streamingPfS_S__param_1];
	ld.param.u64 	%rd3, [_Z14cuda_streamingPfS_S__param_2];
	mov.u32 	%r1, %ctaid.x;
	mov.u32 	%r2, %ntid.x;
	mov.u32 	%r3, %tid.x;
	mad.lo.s32 	%r4, %r1, %r2, %r3;
	mov.u32 	%r5, %ctaid.y;
	mov.u32 	%r6, %ntid.y;
	mov.u32 	%r7, %tid.y;
	mad.lo.s32 	%r8, %r5, %r6, %r7;
	mul.lo.s32 	%r9, %r4, 9;
	mad.lo.s32 	%r10, %r8, 17280, %r9;
	cvt.rn.f32.u32 	%f1, %r8;
	cvt.rn.f32.s32 	%f2, %r4;
	cvta.to.global.u64 	%rd4, %rd3;
	cvta.to.global.u64 	%rd5, %rd2;
	cvta.to.global.u64 	%rd6, %rd1;
	ld.global.f32 	%f3, [%rd4];
	add.f32 	%f4, %f3, %f2;
	cvt.rzi.s32.f32 	%r11, %f4;
	ld.global.f32 	%f5, [%rd4+4];
	add.f32 	%f6, %f5, %f1;
	cvt.rzi.s32.f32 	%r12, %f6;
	setp.eq.s32 	%p1, %r11, 1920;
	selp.b32 	%r13, 0, %r11, %p1;
	setp.eq.s32 	%p2, %r13, -1;
	setp.eq.s32 	%p3, %r12, 1080;
	selp.b32 	%r14, 0, %r12, %p3;
	setp.eq.s32 	%p4, %r14, -1;
	mul.wide.s32 	%rd7, %r10, 4;
	add.s64 	%rd8, %rd5, %rd7;
	ld.global.f32 	%f7, [%rd8];
	mul.lo.s32 	%r15, %r14, 17280;
	selp.b32 	%r16, 18645120, %r15, %p4;
	mul.lo.s32 	%r17, %r13, 9;
	selp.b32 	%r18, 17271, %r17, %p2;
	add.s32 	%r19, %r18, %r16;
	mul.wide.s32 	%rd9, %r19, 4;
	add.s64 	%rd10, %rd6, %rd9;
	st.global.f32 	[%rd10], %f7;
	ld.global.f32 	%f8, [%rd4+8];
	add.f32 	%f9, %f8, %f2;
	cvt.rzi.s32.f32 	%r20, %f9;
	ld.global.f32 	%f10, [%rd4+12];
	add.f32 	%f11, %f10, %f1;
	cvt.rzi.s32.f32 	%r21, %f11;
	setp.eq.s32 	%p5, %r20, 1920;
	selp.b32 	%r22, 0, %r20, %p5;
	setp.eq.s32 	%p6, %r22, -1;
	setp.eq.s32 	%p7, %r21, 1080;
	selp.b32 	%r23, 0, %r21, %p7;
	setp.eq.s32 	%p8, %r23, -1;
	ld.global.f32 	%f12, [%rd8+4];
	mul.lo.s32 	%r24, %r23, 17280;
	selp.b32 	%r25, 18645120, %r24, %p8;
	mad.lo.s32 	%r26, %r22, 9, 1;
	selp.b32 	%r27, 17272, %r26, %p6;
	add.s32 	%r28, %r27, %r25;
	mul.wide.s32 	%rd11, %r28, 4;
	add.s64 	%rd12, %rd6, %rd11;
	st.global.f32 	[%rd12], %f12;
	ld.global.f32 	%f13, [%rd4+16];
	add.f32 	%f14, %f13, %f2;
	cvt.rzi.s32.f32 	%r29, %f14;
	ld.global.f32 	%f15, [%rd4+20];
	add.f32 	%f16, %f15, %f1;
	cvt.rzi.s32.f32 	%r30, %f16;
	setp.eq.s32 	%p9, %r29, 1920;
	selp.b32 	%r31, 0, %r29, %p9;
	setp.eq.s32 	%p10, %r31, -1;
	setp.eq.s32 	%p11, %r30, 1080;
	selp.b32 	%r32, 0, %r30, %p11;
	setp.eq.s32 	%p12, %r32, -1;
	ld.global.f32 	%f17, [%rd8+8];
	mul.lo.s32 	%r33, %r32, 17280;
	selp.b32 	%r34, 18645120, %r33, %p12;
	mad.lo.s32 	%r35, %r31, 9, 2;
	selp.b32 	%r36, 17273, %r35, %p10;
	add.s32 	%r37, %r36, %r34;
	mul.wide.s32 	%rd13, %r37, 4;
	add.s64 	%rd14, %rd6, %rd13;
	st.global.f32 	[%rd14], %f17;
	ld.global.f32 	%f18, [%rd4+24];
	add.f32 	%f19, %f18, %f2;
	cvt.rzi.s32.f32 	%r38, %f19;
	ld.global.f32 	%f20, [%rd4+28];
	add.f32 	%f21, %f20, %f1;
	cvt.rzi.s32.f32 	%r39, %f21;
	setp.eq.s32 	%p13, %r38, 1920;
	selp.b32 	%r40, 0, %r38, %p13;
	setp.eq.s32 	%p14, %r40, -1;
	setp.eq.s32 	%p15, %r39, 1080;
	selp.b32 	%r41, 0, %r39, %p15;
	setp.eq.s32 	%p16, %r41, -1;
	ld.global.f32 	%f22, [%rd8+12];
	mul.lo.s32 	%r42, %r41, 17280;
	selp.b32 	%r43, 18645120, %r42, %p16;
	mad.lo.s32 	%r44, %r40, 9, 3;
	selp.b32 	%r45, 17274, %r44, %p14;
	add.s32 	%r46, %r45, %r43;
	mul.wide.s32 	%rd15, %r46, 4;
	add.s64 	%rd16, %rd6, %rd15;
	st.global.f32 	[%rd16], %f22;
	ld.global.f32 	%f23, [%rd4+32];
	add.f32 	%f24, %f23, %f2;
	cvt.rzi.s32.f32 	%r47, %f24;
	ld.global.f32 	%f25, [%rd4+36];
	add.f32 	%f26, %f25, %f1;
	cvt.rzi.s32.f32 	%r48, %f26;
	setp.eq.s32 	%p17, %r47, 1920;
	selp.b32 	%r49, 0, %r47, %p17;
	setp.eq.s32 	%p18, %r49, -1;
	setp.eq.s32 	%p19, %r48, 1080;
	selp.b32 	%r50, 0, %r48, %p19;
	setp.eq.s32 	%p20, %r50, -1;
	ld.global.f32 	%f27, [%rd8+16];
	mul.lo.s32 	%r51, %r50, 17280;
	selp.b32 	%r52, 18645120, %r51, %p20;
	mad.lo.s32 	%r53, %r49, 9, 4;
	selp.b32 	%r54, 17275, %r53, %p18;
	add.s32 	%r55, %r54, %r52;
	mul.wide.s32 	%rd17, %r55, 4;
	add.s64 	%rd18, %rd6, %rd17;
	st.global.f32 	[%rd18], %f27;
	ld.global.f32 	%f28, [%rd4+40];
	add.f32 	%f29, %f28, %f2;
	cvt.rzi.s32.f32 	%r56, %f29;
	ld.global.f32 	%f30, [%rd4+44];
	add.f32 	%f31, %f30, %f1;
	cvt.rzi.s32.f32 	%r57, %f31;
	setp.eq.s32 	%p21, %r56, 1920;
	selp.b32 	%r58, 0, %r56, %p21;
	setp.eq.s32 	%p22, %r58, -1;
	setp.eq.s32 	%p23, %r57, 1080;
	selp.b32 	%r59, 0, %r57, %p23;
	setp.eq.s32 	%p24, %r59, -1;
	ld.global.f32 	%f32, [%rd8+20];
	mul.lo.s32 	%r60, %r59, 17280;
	selp.b32 	%r61, 18645120, %r60, %p24;
	mad.lo.s32 	%r62, %r58, 9, 5;
	selp.b32 	%r63, 17276, %r62, %p22;
	add.s32 	%r64, %r63, %r61;
	mul.wide.s32 	%rd19, %r64, 4;
	add.s64 	%rd20, %rd6, %rd19;
	st.global.f32 	[%rd20], %f32;
	ld.global.f32 	%f33, [%rd4+48];
	add.f32 	%f34, %f33, %f2;
	cvt.rzi.s32.f32 	%r65, %f34;
	ld.global.f32 	%f35, [%rd4+52];
	add.f32 	%f36, %f35, %f1;
	cvt.rzi.s32.f32 	%r66, %f36;
	setp.eq.s32 	%p25, %r65, 1920;
	selp.b32 	%r67, 0, %r65, %p25;
	setp.eq.s32 	%p26, %r67, -1;
	setp.eq.s32 	%p27, %r66, 1080;
	selp.b32 	%r68, 0, %r66, %p27;
	setp.eq.s32 	%p28, %r68, -1;
	ld.global.f32 	%f37, [%rd8+24];
	mul.lo.s32 	%r69, %r68, 17280;
	selp.b32 	%r70, 18645120, %r69, %p28;
	mad.lo.s32 	%r71, %r67, 9, 6;
	selp.b32 	%r72, 17277, %r71, %p26;
	add.s32 	%r73, %r72, %r70;
	mul.wide.s32 	%rd21, %r73, 4;
	add.s64 	%rd22, %rd6, %rd21;
	st.global.f32 	[%rd22], %f37;
	ld.global.f32 	%f38, [%rd4+56];
	add.f32 	%f39, %f38, %f2;
	cvt.rzi.s32.f32 	%r74, %f39;
	ld.global.f32 	%f40, [%rd4+60];
	add.f32 	%f41, %f40, %f1;
	cvt.rzi.s32.f32 	%r75, %f41;
	setp.eq.s32 	%p29, %r74, 1920;
	selp.b32 	%r76, 0, %r74, %p29;
	setp.eq.s32 	%p30, %r76, -1;
	setp.eq.s32 	%p31, %r75, 1080;
	selp.b32 	%r77, 0, %r75, %p31;
	setp.eq.s32 	%p32, %r77, -1;
	ld.global.f32 	%f42, [%rd8+28];
	mul.lo.s32 	%r78, %r77, 17280;
	selp.b32 	%r79, 18645120, %r78, %p32;
	mad.lo.s32 	%r80, %r76, 9, 7;
	selp.b32 	%r81, 17278, %r80, %p30;
	add.s32 	%r82, %r81, %r79;
	mul.wide.s32 	%rd23, %r82, 4;
	add.s64 	%rd24, %rd6, %rd23;
	st.global.f32 	[%rd24], %f42;
	ld.global.f32 	%f43, [%rd4+64];
	add.f32 	%f44, %f43, %f2;
	cvt.rzi.s32.f32 	%r83, %f44;
	ld.global.f32 	%f45, [%rd4+68];
	add.f32 	%f46, %f45, %f1;
	cvt.rzi.s32.f32 	%r84, %f46;
	setp.eq.s32 	%p33, %r83, 1920;
	selp.b32 	%r85, 0, %r83, %p33;
	setp.eq.s32 	%p34, %r85, -1;
	setp.eq.s32 	%p35, %r84, 1080;
	selp.b32 	%r86, 0, %r84, %p35;
	setp.eq.s32 	%p36, %r86, -1;
	ld.global.f32 	%f47, [%rd8+32];
	mul.lo.s32 	%r87, %r86, 17280;
	selp.b32 	%r88, 18645120, %r87, %p36;
	mad.lo.s32 	%r89, %r85, 9, 8;
	selp.b32 	%r90, 17279, %r89, %p34;
	add.s32 	%r91, %r90, %r88;
	mul.wide.s32 	%rd25, %r91, 4;
	add.s64 	%rd26, %rd6, %rd25;
	st.global.f32 	[%rd26], %f47;
	ret;

}
.func  (.param .align 16 .b8 func_retval0[16]) __internal_trig_reduction_slowpathd(
	.param .b64 __internal_trig_reduction_slowpathd_param_0
)
{
	.local .align 8 .b8 	__local_depot5[40];
	.reg .b64 	%SP;
	.reg .b64 	%SPL;
	.reg .pred 	%p<10>;
	.reg .b32 	%r<47>;
	.reg .b64 	%rd<74>;
	.reg .b64 	%fd<5>;

	mov.u64 	%SPL, __local_depot5;
	ld.param.f64 	%fd4, [__internal_trig_reduction_slowpathd_param_0];
	add.u64 	%rd1, %SPL, 0;
	{
	.reg .b32 %temp; 
	mov.b64 	{%temp, %r1}, %fd4;
	}
	shr.u32 	%r2, %r1, 20;
	and.b32  	%r3, %r2, 2047;
	setp.eq.s32 	%p1, %r3, 2047;
	mov.b32 	%r46, 0;
	@%p1 bra 	$L__BB5_9;
	add.s32 	%r20, %r3, -1024;
	mov.b64 	%rd20, %fd4;
	shl.b64 	%rd2, %rd20, 11;
	shr.u32 	%r4, %r20, 6;
	sub.s32 	%r45, 15, %r4;
	sub.s32 	%r21, 19, %r4;
	setp.lt.u32 	%p2, %r20, 128;
	selp.b32 	%r6, 18, %r21, %p2;
	setp.ge.s32 	%p3, %r45, %r6;
	mov.b64 	%rd70, 0;
	@%p3 bra 	$L__BB5_4;
	add.s32 	%r23, %r6, %r4;
	neg.s32 	%r43, %r23;
	or.b64  	%rd3, %rd2, -9223372036854775808;
	mov.b64 	%rd70, 0;
	mov.b32 	%r42, 0;
	mov.u64 	%rd25, __cudart_i2opi_d;
	mov.u32 	%r44, %r45;
$L__BB5_3:
	.pragma "nounroll";
	mul.wide.s32 	%rd22, %r42, 8;
	add.s64 	%rd23, %rd1, %rd22;
	mul.wide.s32 	%rd24, %r44, 8;
	add.s64 	%rd26, %rd25, %rd24;
	ld.global.nc.u64 	%rd27, [%rd26];
	{
	.reg .u32 %r0, %r1, %r2, %r3, %alo, %ahi, %blo, %bhi, %clo, %chi;
	mov.b64 	{%alo,%ahi}, %rd27;
	mov.b64 	{%blo,%bhi}, %rd3;
	mov.b64 	{%clo,%chi}, %rd70;
	mad.lo.cc.u32 	%r0, %alo, %blo, %clo;
	madc.hi.cc.u32 	%r1, %alo, %blo, %chi;
	madc.hi.u32 	%r2, %alo, %bhi, 0;
	mad.lo.cc.u32 	%r1, %alo, %bhi, %r1;
	madc.hi.cc.u32 	%r2, %ahi, %blo, %r2;
	madc.hi.u32 	%r3, %ahi, %bhi, 0;
	mad.lo.cc.u32 	%r1, %ahi, %blo, %r1;
	madc.lo.cc.u32 	%r2, %ahi, %bhi, %r2;
	addc.u32 	%r3, %r3, 0;
	mov.b64 	%rd28, {%r0,%r1};
	mov.b64 	%rd70, {%r2,%r3};
	}
	st.local.u64 	[%rd23], %rd28;
	add.s32 	%r44, %r44, 1;
	add.s32 	%r43, %r43, 1;
	add.s32 	%r42, %r42, 1;
	setp.ne.s32 	%p4, %r43, -15;
	mov.u32 	%r45, %r6;
	@%p4 bra 	$L__BB5_3;
$L__BB5_4:
	cvt.s64.s32 	%rd29, %r45;
	cvt.u64.u32 	%rd30, %r4;
	add.s64 	%rd31, %rd30, %rd29;
	shl.b64 	%rd32, %rd31, 3;
	add.s64 	%rd33, %rd1, %rd32;
	st.local.u64 	[%rd33+-120], %rd70;
	and.b32  	%r15, %r2, 63;
	ld.local.u64 	%rd72, [%rd1+16];
	ld.local.u64 	%rd71, [%rd1+24];
	setp.eq.s32 	%p5, %r15, 0;
	@%p5 bra 	$L__BB5_6;
	shl.b64 	%rd34, %rd71, %r15;
	shr.u64 	%rd35, %rd72, 1;
	xor.b32  	%r24, %r15, 63;
	shr.u64 	%rd36, %rd35, %r24;
	or.b64  	%rd71, %rd34, %rd36;
	ld.local.u64 	%rd37, [%rd1+8];
	shl.b64 	%rd38, %rd72, %r15;
	shr.u64 	%rd39, %rd37, 1;
	shr.u64 	%rd40, %rd39, %r24;
	or.b64  	%rd72, %rd38, %rd40;
$L__BB5_6:
	and.b32  	%r25, %r1, -2147483648;
	shr.u64 	%rd41, %rd71, 62;
	cvt.u32.u64 	%r26, %rd41;
	mov.b64 	{%r27, %r28}, %rd71;
	mov.b64 	{%r29, %r30}, %rd72;
	shf.l.wrap.b32 	%r31, %r30, %r27, 2;
	shf.l.wrap.b32 	%r32, %r27, %r28, 2;
	mov.b64 	%rd42, {%r31, %r32};
	shl.b64 	%rd43, %rd72, 2;
	shr.u64 	%rd44, %rd42, 63;
	cvt.u32.u64 	%r33, %rd44;
	add.s32 	%r34, %r33, %r26;
	setp.eq.s32 	%p6, %r25, 0;
	neg.s32 	%r35, %r34;
	selp.b32 	%r46, %r34, %r35, %p6;
	setp.gt.s64 	%p7, %rd42, -1;
	mov.b64 	%rd45, 0;
	{
	.reg .u32 %r0, %r1, %r2, %r3, %a0, %a1, %a2, %a3, %b0, %b1, %b2, %b3;
	mov.b64 	{%a0,%a1}, %rd45;
	mov.b64 	{%a2,%a3}, %rd45;
	mov.b64 	{%b0,%b1}, %rd43;
	mov.b64 	{%b2,%b3}, %rd42;
	sub.cc.u32 	%r0, %a0, %b0;
	subc.cc.u32 	%r1, %a1, %b1;
	subc.cc.u32 	%r2, %a2, %b2;
	subc.u32 	%r3, %a3, %b3;
	mov.b64 	%rd46, {%r0,%r1};
	mov.b64 	%rd47, {%r2,%r3};
	}
	xor.b32  	%r36, %r25, -2147483648;
	selp.b64 	%rd73, %rd42, %rd47, %p7;
	selp.b64 	%rd14, %rd43, %rd46, %p7;
	selp.b32 	%r17, %r25, %r36, %p7;
	clz.b64 	%r37, %rd73;
	cvt.u64.u32 	%rd15, %r37;
	setp.eq.s32 	%p8, %r37, 0;
	@%p8 bra 	$L__BB5_8;
	cvt.u32.u64 	%r38, %rd15;
	and.b32  	%r39, %r38, 63;
	shl.b64 	%rd48, %rd73, %r39;
	shr.u64 	%rd49, %rd14, 1;
	not.b32 	%r40, %r38;
	and.b32  	%r41, %r40, 63;
	shr.u64 	%rd50, %rd49, %r41;
	or.b64  	%rd73, %rd48, %rd50;
$L__BB5_8:
	mov.b64 	%rd51, -3958705157555305931;
	{
	.reg .u32 %r0, %r1, %r2, %r3, %alo, %ahi, %blo, %bhi;
	mov.b64 	{%alo,%ahi}, %rd73;
	mov.b64 	{%blo,%bhi}, %rd51;
	mul.lo.u32 	%r0, %alo, %blo;
	mul.hi.u32 	%r1, %alo, %blo;
	mad.lo.cc.u32 	%r1, %alo, %bhi, %r1;
	madc.hi.u32 	%r2, %alo, %bhi, 0;
	mad.lo.cc.u32 	%r1, %ahi, %blo, %r1;
	madc.hi.cc.u32 	%r2, %ahi, %blo, %r2;
	madc.hi.u32 	%r3, %ahi, %bhi, 0;
	mad.lo.cc.u32 	%r2, %ahi, %bhi, %r2;
	addc.u32 	%r3, %r3, 0;
	mov.b64 	%rd52, {%r0,%r1};
	mov.b64 	%rd53, {%r2,%r3};
	}
	setp.gt.s64 	%p9, %rd53, 0;
	{
	.reg .u32 %r0, %r1, %r2, %r3, %a0, %a1, %a2, %a3, %b0, %b1, %b2, %b3;
	mov.b64 	{%a0,%a1}, %rd52;
	mov.b64 	{%a2,%a3}, %rd53;
	mov.b64 	{%b0,%b1}, %rd52;
	mov.b64 	{%b2,%b3}, %rd53;
	add.cc.u32 	%r0, %a0, %b0;
	addc.cc.u32 	%r1, %a1, %b1;
	addc.cc.u32 	%r2, %a2, %b2;
	addc.u32 	%r3, %a3, %b3;
	mov.b64 	%rd54, {%r0,%r1};
	mov.b64 	%rd55, {%r2,%r3};
	}
	selp.b64 	%rd56, %rd55, %rd53, %p9;
	selp.s64 	%rd57, -1, 0, %p9;
	sub.s64 	%rd58, %rd57, %rd15;
	cvt.u64.u32 	%rd59, %r17;
	shl.b64 	%rd60, %rd59, 32;
	add.s64 	%rd61, %rd56, 1;
	shr.u64 	%rd62, %rd61, 10;
	add.s64 	%rd63, %rd62, 1;
	shr.u64 	%rd64, %rd63, 1;
	shl.b64 	%rd65, %rd58, 52;
	add.s64 	%rd66, %rd65, %rd64;
	add.s64 	%rd67, %rd66, 4602678819172646912;
	or.b64  	%rd68, %rd67, %rd60;
	mov.b64 	%fd4, %rd68;
$L__BB5_9:
	st.param.f64 	[func_retval0], %fd4;
	st.param.b32 	[func_retval0+8], %r46;
	ret;

}


// ===== COMPILED SASS (sm_100) =====

	.target	sm_100

	.elftype	@"ET_EXEC"


//--------------------- .note.nv.tkinfo           --------------------------
	.section	.note.nv.tkinfo,"",@"SHT_NOTE"
	.sectionflags	@"SHF_NOTE_NV_TKINFO"
	.tkinfo
        /*0018*/ 	.word	0x00000002
        /*0030*/ 	.string	""
        /*0030*/ 	.string	"ptxas"
        /*0030*/ 	.string	"Cuda compilation tools, release 13.0, V13.0.88"
        /*0030*/ 	.string	"Build cuda_13.0.r13.0/compiler.36424714_0"
        /*0030*/ 	.string	"-arch sm_100 -m 64 "



//--------------------- .note.nv.cuinfo           --------------------------
	.section	.note.nv.cuinfo,"",@"SHT_NOTE"
	.sectionflags	@"SHF_NOTE_NV_CUINFO"
        /*0018*/ 	.short	0x0002
        /*001a*/ 	.short	0x0064
        /*001c*/ 	.short	0x0082
	.zero		2


//--------------------- .nv.info                  --------------------------
	.section	.nv.info,"",@"SHT_CUDA_INFO"
	.align	4


	//----- nvinfo : EIATTR_REGCOUNT
	.align		4
        /*0000*/ 	.byte	0x04, 0x2f
        /*0002*/ 	.short	(.L_3 - .L_2)
	.align		4
.L_2:
        /*0004*/ 	.word	index@(_Z21cuda_density_velocityPfS_S_S_)
        /*0008*/ 	.word	0x00000014


	//----- nvinfo : EIATTR_FRAME_SIZE
	.align		4
.L_3:
        /*000c*/ 	.byte	0x04, 0x11
        /*000e*/ 	.short	(.L_5 - .L_4)
	.align		4
.L_4:
        /*0010*/ 	.word	index@($__internal_1_$__cuda_sm3x_div_rn_noftz_f32_slowpath)
        /*0014*/ 	.word	0x00000000


	//----- nvinfo : EIATTR_FRAME_SIZE
	.align		4
.L_5:
        /*0018*/ 	.byte	0x04, 0x11
        /*001a*/ 	.short	(.L_7 - .L_6)
	.align		4
.L_6:
        /*001c*/ 	.word	index@(_Z21cuda_density_velocityPfS_S_S_)
        /*0020*/ 	.word	0x00000000


	//----- nvinfo : EIATTR_REGCOUNT
	.align		4
.L_7:
        /*0024*/ 	.byte	0x04, 0x2f
        /*0026*/ 	.short	(.L_9 - .L_8)
	.align		4
.L_8:
        /*0028*/ 	.word	index@(_Z11cuda_inflowPfS_S_S_S_)
        /*002c*/ 	.word	0x00000020


	//----- nvinfo : EIATTR_FRAME_SIZE
	.align		4
.L_9:
        /*0030*/ 	.byte	0x04, 0x11
        /*0032*/ 	.short	(.L_11 - .L_10)
	.align		4
.L_10:
        /*0034*/ 	.word	index@($_Z11cuda_inflowPfS_S_S_S_$__internal_trig_reduction_slowpathd)
        /*0038*/ 	.word	0x00000028


	//----- nvinfo : EIATTR_FRAME_SIZE
	.align		4
.L_11:
        /*003c*/ 	.byte	0x04, 0x11
        /*003e*/ 	.short	(.L_13 - .L_12)
	.align		4
.L_12:
        /*0040*/ 	.word	index@($__internal_0_$__cuda_sm20_rcp_rn_f32_slowpath)
        /*0044*/ 	.word	0x00000028


	//----- nvinfo : EIATTR_FRAME_SIZE
	.align		4
.L_13:
        /*0048*/ 	.byte	0x04, 0x11
        /*004a*/ 	.short	(.L_15 - .L_14)
	.align		4
.L_14:
        /*004c*/ 	.word	index@(_Z11cuda_inflowPfS_S_S_S_)
        /*0050*/ 	.word	0x00000028


	//----- nvinfo : EIATTR_REGCOUNT
	.align		4
.L_15:
        /*0054*/ 	.byte	0x04, 0x2f
        /*0056*/ 	.short	(.L_17 - .L_16)
	.align		4
.L_16:
        /*0058*/ 	.word	index@(_Z12cuda_outflowPf)
        /*005c*/ 	.word	0x0000000c


	//----- nvinfo : EIATTR_FRAME_SIZE
	.align		4
.L_17:
        /*0060*/ 	.byte	0x04, 0x11
        /*0062*/ 	.short	(.L_19 - .L_18)
	.align		4
.L_18:
        /*0064*/ 	.word	index@(_Z12cuda_outflowPf)
        /*0068*/ 	.word	0x00000000


	//----- nvinfo : EIATTR_REGCOUNT
	.align		4
.L_19:
        /*006c*/ 	.byte	0x04, 0x2f
        /*006e*/ 	.short	(.L_21 - .L_20)
	.align		4
.L_20:
        /*0070*/ 	.word	index@(_Z14cuda_collisionPfS_S_S_S_S_)
        /*0074*/ 	.word	0x0000001d


	//----- nvinfo : EIATTR_FRAME_SIZE
	.align		4
.L_21:
        /*0078*/ 	.byte	0x04, 0x11
        /*007a*/ 	.short	(.L_23 - .L_22)
	.align		4
.L_22:
        /*007c*/ 	.word	index@(_Z14cuda_collisionPfS_S_S_S_S_)
        /*0080*/ 	.word	0x00000000


	//----- nvinfo : EIATTR_REGCOUNT
	.align		4
.L_23:
        /*0084*/ 	.byte	0x04, 0x2f
        /*0086*/ 	.short	(.L_25 - .L_24)
	.align		4
.L_24:
        /*0088*/ 	.word	index@(_Z14cuda_streamingPfS_S_)
        /*008c*/ 	.word	0x00000016


	//----- nvinfo : EIATTR_FRAME_SIZE
	.align		4
.L_25:
        /*0090*/ 	.byte	0x04, 0x11
        /*0092*/ 	.short	(.L_27 - .L_26)
	.align		4
.L_26:
        /*0094*/ 	.word	index@(_Z14cuda_streamingPfS_S_)
        /*0098*/ 	.word	0x00000000


	//----- nvinfo : EIATTR_MIN_STACK_SIZE
	.align		4
.L_27:
        /*009c*/ 	.byte	0x04, 0x12
        /*009e*/ 	.short	(.L_29 - .L_28)
	.align		4
.L_28:
        /*00a0*/ 	.word	index@(_Z14cuda_streamingPfS_S_)
        /*00a4*/ 	.word	0x00000000


	//----- nvinfo : EIATTR_MIN_STACK_SIZE
	.align		4
.L_29:
        /*00a8*/ 	.byte	0x04, 0x12
        /*00aa*/ 	.short	(.L_31 - .L_30)
	.align		4
.L_30:
        /*00ac*/ 	.word	index@(_Z14cuda_collisionPfS_S_S_S_S_)
        /*00b0*/ 	.word	0x00000000


	//----- nvinfo : EIATTR_MIN_STACK_SIZE
	.align		4
.L_31:
        /*00b4*/ 	.byte	0x04, 0x12
        /*00b6*/ 	.short	(.L_33 - .L_32)
	.align		4
.L_32:
        /*00b8*/ 	.word	index@(_Z12cuda_outflowPf)
        /*00bc*/ 	.word	0x00000000


	//----- nvinfo : EIATTR_MIN_STACK_SIZE
	.align		4
.L_33:
        /*00c0*/ 	.byte	0x04, 0x12
        /*00c2*/ 	.short	(.L_35 - .L_34)
	.align		4
.L_34:
        /*00c4*/ 	.word	index@(_Z11cuda_inflowPfS_S_S_S_)
        /*00c8*/ 	.word	0x00000028


	//----- nvinfo : EIATTR_MIN_STACK_SIZE
	.align		4
.L_35:
        /*00cc*/ 	.byte	0x04, 0x12
        /*00ce*/ 	.short	(.L_37 - .L_36)
	.align		4
.L_36:
        /*00d0*/ 	.word	index@(_Z21cuda_density_velocityPfS_S_S_)
        /*00d4*/ 	.word	0x00000000
.L_37:


//--------------------- .nv.compat                --------------------------
	.section	.nv.compat,"",@"SHT_CUDA_COMPAT_INFO"
	.align	4
        /*0000*/ 	.byte	0x02, 0x09, 0x00, 0x00, 0x02, 0x02, 0x01, 0x00, 0x02, 0x05, 0x05, 0x00, 0x03, 0x07, 0x01, 0x01
        /*0010*/ 	.byte	0x02, 0x03, 0x00, 0x00, 0x02, 0x06, 0x01, 0x00, 0x04, 0x0b, 0x08, 0x00, 0x01, 0x00, 0x00, 0x00
        /*0020*/ 	.byte	0x00, 0x00, 0x00, 0x00


//--------------------- .nv.info._Z14cuda_streamingPfS_S_ --------------------------
	.section	.nv.info._Z14cuda_streamingPfS_S_,"",@"SHT_CUDA_INFO"
	.sectionflags	@""
	.align	4


	//----- nvinfo : EIATTR_CUDA_API_VERSION
	.align		4
        /*0000*/ 	.byte	0x04, 0x37
        /*0002*/ 	.short	(.L_39 - .L_38)
.L_38:
        /*0004*/ 	.word	0x00000082


	//----- nvinfo : EIATTR_KPARAM_INFO
	.align		4
.L_39:
        /*0008*/ 	.byte	0x04, 0x17
        /*000a*/ 	.short	(.L_41 - .L_40)
.L_40:
        /*000c*/ 	.word	0x00000000
        /*0010*/ 	.short	0x0002
        /*0012*/ 	.short	0x0010
        /*0014*/ 	.byte	0x00, 0xf5, 0x21, 0x00


	//----- nvinfo : EIATTR_KPARAM_INFO
	.align		4
.L_41:
        /*0018*/ 	.byte	0x04, 0x17
        /*001a*/ 	.short	(.L_43 - .L_42)
.L_42:
        /*001c*/ 	.word	0x00000000
        /*0020*/ 	.short	0x0001
        /*0022*/ 	.short	0x0008
        /*0024*/ 	.byte	0x00, 0xf5, 0x21, 0x00


	//----- nvinfo : EIATTR_KPARAM_INFO
	.align		4
.L_43:
        /*0028*/ 	.byte	0x04, 0x17
        /*002a*/ 	.short	(.L_45 - .L_44)
.L_44:
        /*002c*/ 	.word	0x00000000
        /*0030*/ 	.short	0x0000
        /*0032*/ 	.short	0x0000
        /*0034*/ 	.byte	0x00, 0xf5, 0x21, 0x00


	//----- nvinfo : EIATTR_SPARSE_MMA_MASK
	.align		4
.L_45:
        /*0038*/ 	.byte	0x03, 0x50
        /*003a*/ 	.short	0x0000


	//----- nvinfo : EIATTR_MAXREG_COUNT
	.align		4
        /*003c*/ 	.byte	0x03, 0x1b
        /*003e*/ 	.short	0x00ff


	//----- nvinfo : EIATTR_MERCURY_ISA_VERSION
	.align		4
        /*0040*/ 	.byte	0x03, 0x5f
        /*0042*/ 	.short	0x0101


	//----- nvinfo : EIATTR_VRC_CTA_INIT_COUNT
	.align		4
        /*0044*/ 	.byte	0x02, 0x4a
	.zero		1
	.zero		1


	//----- nvinfo : EIATTR_EXIT_INSTR_OFFSETS
	.align		4
        /*0048*/ 	.byte	0x04, 0x1c
        /*004a*/ 	.short	(.L_47 - .L_46)


	//   ....[0]....
.L_46:
        /*004c*/ 	.word	0x00000c70


	//----- nvinfo : EIATTR_CBANK_PARAM_SIZE
	.align		4
.L_47:
        /*0050*/ 	.byte	0x03, 0x19
        /*0052*/ 	.short	0x0018


	//----- nvinfo : EIATTR_PARAM_CBANK
	.align		4
        /*0054*/ 	.byte	0x04, 0x0a
        /*0056*/ 	.short	(.L_49 - .L_48)
	.align		4
.L_48:
        /*0058*/ 	.word	index@(.nv.constant0._Z14cuda_streamingPfS_S_)
        /*005c*/ 	.short	0x0380
        /*005e*/ 	.short	0x0018


	//----- nvinfo : EIATTR_SW_WAR
	.align		4
.L_49:
        /*0060*/ 	.byte	0x04, 0x36
        /*0062*/ 	.short	(.L_51 - .L_50)
.L_50:
        /*0064*/ 	.word	0x00000008
.L_51:


//--------------------- .nv.info._Z14cuda_collisionPfS_S_S_S_S_ --------------------------
	.section	.nv.info._Z14cuda_collisionPfS_S_S_S_S_,"",@"SHT_CUDA_INFO"
	.sectionflags	@""
	.align	4


	//----- nvinfo : EIATTR_CUDA_API_VERSION
	.align		4
        /*0000*/ 	.byte	0x04, 0x37
        /*0002*/ 	.short	(.L_53 - .L_52)
.L_52:
        /*0004*/ 	.word	0x00000082


	//----- nvinfo : EIATTR_KPARAM_INFO
	.align		4
.L_53:
        /*0008*/ 	.byte	0x04, 0x17
        /*000a*/ 	.short	(.L_55 - .L_54)
.L_54:
        /*000c*/ 	.word	0x00000000
        /*0010*/ 	.short	0x0005
        /*0012*/ 	.short	0x0028
        /*0014*/ 	.byte	0x00, 0xf5, 0x21, 0x00


	//----- nvinfo : EIATTR_KPARAM_INFO
	.align		4
.L_55:
        /*0018*/ 	.byte	0x04, 0x17
        /*001a*/ 	.short	(.L_57 - .L_56)
.L_56:
        /*001c*/ 	.word	0x00000000
        /*0020*/ 	.short	0x0004
        /*0022*/ 	.short	0x0020
        /*0024*/ 	.byte	0x00, 0xf5, 0x21, 0x00


	//----- nvinfo : EIATTR_KPARAM_INFO
	.align		4
.L_57:
        /*0028*/ 	.byte	0x04, 0x17
        /*002a*/ 	.short	(.L_59 - .L_58)
.L_58:
        /*002c*/ 	.word	0x00000000
        /*0030*/ 	.short	0x0003
        /*0032*/ 	.short	0x0018
        /*0034*/ 	.byte	0x00, 0xf5, 0x21, 0x00


	//----- nvinfo : EIATTR_KPARAM_INFO
	.align		4
.L_59:
        /*0038*/ 	.byte	0x04, 0x17
        /*003a*/ 	.short	(.L_61 - .L_60)
.L_60:
        /*003c*/ 	.word	0x00000000
        /*0040*/ 	.short	0x0002
        /*0042*/ 	.short	0x0010
        /*0044*/ 	.byte	0x00, 0xf5, 0x21, 0x00


	//----- nvinfo : EIATTR_KPARAM_INFO
	.align		4
.L_61:
        /*0048*/ 	.byte	0x04, 0x17
        /*004a*/ 	.short	(.L_63 - .L_62)
.L_62:
        /*004c*/ 	.word	0x00000000
        /*0050*/ 	.short	0x0001
        /*0052*/ 	.short	0x0008
        /*0054*/ 	.byte	0x00, 0xf5, 0x21, 0x00


	//----- nvinfo : EIATTR_KPARAM_INFO
	.align		4
.L_63:
        /*0058*/ 	.byte	0x04, 0x17
        /*005a*/ 	.short	(.L_65 - .L_64)
.L_64:
        /*005c*/ 	.word	0x00000000
        /*0060*/ 	.short	0x0000
        /*0062*/ 	.short	0x0000
        /*0064*/ 	.byte	0x00, 0xf5, 0x21, 0x00


	//----- nvinfo : EIATTR_SPARSE_MMA_MASK
	.align		4
.L_65:
        /*0068*/ 	.byte	0x03, 0x50
        /*006a*/ 	.short	0x0000


	//----- nvinfo : EIATTR_MAXREG_COUNT
	.align		4
        /*006c*/ 	.byte	0x03, 0x1b
        /*006e*/ 	.short	0x00ff


	//----- nvinfo : EIATTR_MERCURY_ISA_VERSION
	.align		4
        /*0070*/ 	.byte	0x03, 0x5f
        /*0072*/ 	.short	0x0101


	//----- nvinfo : EIATTR_VRC_CTA_INIT_COUNT
	.align		4
        /*0074*/ 	.byte	0x02, 0x4a
	.zero		1
	.zero		1


	//----- nvinfo : EIATTR_EXIT_INSTR_OFFSETS
	.align		4
        /*0078*/ 	.byte	0x04, 0x1c
        /*007a*/ 	.short	(.L_67 - .L_66)


	//   ....[0]....
.L_66:
        /*007c*/ 	.word	0x00001270


	//----- nvinfo : EIATTR_CBANK_PARAM_SIZE
	.align		4
.L_67:
        /*0080*/ 	.byte	0x03, 0x19
        /*0082*/ 	.short	0x0030


	//----- nvinfo : EIATTR_PARAM_CBANK
	.align		4
        /*0084*/ 	.byte	0x04, 0x0a
        /*0086*/ 	.short	(.L_69 - .L_68)
	.align		4
.L_68:
        /*0088*/ 	.word	index@(.nv.constant0._Z14cuda_collisionPfS_S_S_S_S_)
        /*008c*/ 	.short	0x0380
        /*008e*/ 	.short	0x0030


	//----- nvinfo : EIATTR_SW_WAR
	.align		4
.L_69:
        /*0090*/ 	.byte	0x04, 0x36
        /*0092*/ 	.short	(.L_71 - .L_70)
.L_70:
        /*0094*/ 	.word	0x00000008
.L_71:


//--------------------- .nv.info._Z12cuda_outflowPf --------------------------
	.section	.nv.info._Z12cuda_outflowPf,"",@"SHT_CUDA_INFO"
	.sectionflags	@""
	.align	4


	//----- nvinfo : EIATTR_CUDA_API_VERSION
	.align		4
        /*0000*/ 	.byte	0x04, 0x37
        /*0002*/ 	.short	(.L_73 - .L_72)
.L_72:
        /*0004*/ 	.word	0x00000082


	//----- nvinfo : EIATTR_KPARAM_INFO
	.align		4
.L_73:
        /*0008*/ 	.byte	0x04, 0x17
        /*000a*/ 	.short	(.L_75 - .L_74)
.L_74:
        /*000c*/ 	.word	0x00000000
        /*0010*/ 	.short	0x0000
        /*0012*/ 	.short	0x0000
        /*0014*/ 	.byte	0x00, 0xf5, 0x21, 0x00


	//----- nvinfo : EIATTR_SPARSE_MMA_MASK
	.align		4
.L_75:
        /*0018*/ 	.byte	0x03, 0x50
        /*001a*/ 	.short	0x0000


	//----- nvinfo : EIATTR_MAXREG_COUNT
	.align		4
        /*001c*/ 	.byte	0x03, 0x1b
        /*001e*/ 	.short	0x00ff


	//----- nvinfo : EIATTR_MERCURY_ISA_VERSION
	.align		4
        /*0020*/ 	.byte	0x03, 0x5f
        /*0022*/ 	.short	0x0101


	//----- nvinfo : EIATTR_VRC_CTA_INIT_COUNT
	.align		4
        /*0024*/ 	.byte	0x02, 0x4a
	.zero		1
	.zero		1


	//----- nvinfo : EIATTR_EXIT_INSTR_OFFSETS
	.align		4
        /*0028*/ 	.byte	0x04, 0x1c
        /*002a*/ 	.short	(.L_77 - .L_76)


	//   ....[0]....
.L_76:
        /*002c*/ 	.word	0x00000060


	//   ....[1]....
        /*0030*/ 	.word	0x00000110


	//----- nvinfo : EIATTR_CBANK_PARAM_SIZE
	.align		4
.L_77:
        /*0034*/ 	.byte	0x03, 0x19
        /*0036*/ 	.short	0x0008


	//----- nvinfo : EIATTR_PARAM_CBANK
	.align		4
        /*0038*/ 	.byte	0x04, 0x0a
        /*003a*/ 	.short	(.L_79 - .L_78)
	.align		4
.L_78:
        /*003c*/ 	.word	index@(.nv.constant0._Z12cuda_outflowPf)
        /*0040*/ 	.short	0x0380
        /*0042*/ 	.short	0x0008


	//----- nvinfo : EIATTR_SW_WAR
	.align		4
.L_79:
        /*0044*/ 	.byte	0x04, 0x36
        /*0046*/ 	.short	(.L_81 - .L_80)
.L_80:
        /*0048*/ 	.word	0x00000008
.L_81:


//--------------------- .nv.info._Z11cuda_inflowPfS_S_S_S_ --------------------------
	.section	.nv.info._Z11cuda_inflowPfS_S_S_S_,"",@"SHT_CUDA_INFO"
	.sectionflags	@""
	.align	4


	//----- nvinfo : EIATTR_CUDA_API_VERSION
	.align		4
        /*0000*/ 	.byte	0x04, 0x37
        /*0002*/ 	.short	(.L_83 - .L_82)
.L_82:
        /*0004*/ 	.word	0x00000082


	//----- nvinfo : EIATTR_KPARAM_INFO
	.align		4
.L_83:
        /*0008*/ 	.byte	0x04, 0x17
        /*000a*/ 	.short	(.L_85 - .L_84)
.L_84:
        /*000c*/ 	.word	0x00000000
        /*0010*/ 	.short	0x0004
        /*0012*/ 	.short	0x0020
        /*0014*/ 	.byte	0x00, 0xf5, 0x21, 0x00


	//----- nvinfo : EIATTR_KPARAM_INFO
	.align		4
.L_85:
        /*0018*/ 	.byte	0x04, 0x17
        /*001a*/ 	.short	(.L_87 - .L_86)
.L_86:
        /*001c*/ 	.word	0x00000000
        /*0020*/ 	.short	0x0003
        /*0022*/ 	.short	0x0018
        /*0024*/ 	.byte	0x00, 0xf5, 0x21, 0x00


	//----- nvinfo : EIATTR_KPARAM_INFO
	.align		4
.L_87:
        /*0028*/ 	.byte	0x04, 0x17
        /*002a*/ 	.short	(.L_89 - .L_88)
.L_88:
        /*002c*/ 	.word	0x00000000
        /*0030*/ 	.short	0x0002
        /*0032*/ 	.short	0x0010
        /*0034*/ 	.byte	0x00, 0xf5, 0x21, 0x00


	//----- nvinfo : EIATTR_KPARAM_INFO
	.align		4
.L_89:
        /*0038*/ 	.byte	0x04, 0x17
        /*003a*/ 	.short	(.L_91 - .L_90)
.L_90:
        /*003c*/ 	.word	0x00000000
        /*0040*/ 	.short	0x0001
        /*0042*/ 	.short	0x0008
        /*0044*/ 	.byte	0x00, 0xf5, 0x21, 0x00


	//----- nvinfo : EIATTR_KPARAM_INFO
	.align		4
.L_91:
        /*0048*/ 	.byte	0x04, 0x17
        /*004a*/ 	.short	(.L_93 - .L_92)
.L_92:
        /*004c*/ 	.word	0x00000000
        /*0050*/ 	.short	0x0000
        /*0052*/ 	.short	0x0000
        /*0054*/ 	.byte	0x00, 0xf5, 0x21, 0x00


	//----- nvinfo : EIATTR_SPARSE_MMA_MASK
	.align		4
.L_93:
        /*0058*/ 	.byte	0x03, 0x50
        /*005a*/ 	.short	0x0000


	//----- nvinfo : EIATTR_MAXREG_COUNT
	.align		4
        /*005c*/ 	.byte	0x03, 0x1b
        /*005e*/ 	.short	0x00ff


	//----- nvinfo : EIATTR_MERCURY_ISA_VERSION
	.align		4
        /*0060*/ 	.byte	0x03, 0x5f
        /*0062*/ 	.short	0x0101


	//----- nvinfo : EIATTR_VRC_CTA_INIT_COUNT
	.align		4
        /*0064*/ 	.byte	0x02, 0x4a
	.zero		1
	.zero		1


	//----- nvinfo : EIATTR_EXIT_INSTR_OFFSETS
	.align		4
        /*0068*/ 	.byte	0x04, 0x1c
        /*006a*/ 	.short	(.L_95 - .L_94)


	//   ....[0]....
.L_94:
        /*006c*/ 	.word	0x00000070


	//   ....[1]....
        /*0070*/ 	.word	0x00000f60


	//----- nvinfo : EIATTR_CRS_STACK_SIZE
	.align		4
.L_95:
        /*0074*/ 	.byte	0x04, 0x1e
        /*0076*/ 	.short	(.L_97 - .L_96)
.L_96:
        /*0078*/ 	.word	0x00000000


	//----- nvinfo : EIATTR_CBANK_PARAM_SIZE
	.align		4
.L_97:
        /*007c*/ 	.byte	0x03, 0x19
        /*007e*/ 	.short	0x0028


	//----- nvinfo : EIATTR_PARAM_CBANK
	.align		4
        /*0080*/ 	.byte	0x04, 0x0a
        /*0082*/ 	.short	(.L_99 - .L_98)
	.align		4
.L_98:
        /*0084*/ 	.word	index@(.nv.constant0._Z11cuda_inflowPfS_S_S_S_)
        /*0088*/ 	.short	0x0380
        /*008a*/ 	.short	0x0028


	//----- nvinfo : EIATTR_SW_WAR
	.align		4
.L_99:
        /*008c*/ 	.byte	0x04, 0x36
        /*008e*/ 	.short	(.L_101 - .L_100)
.L_100:
        /*0090*/ 	.word	0x00000008
.L_101:


//--------------------- .nv.info._Z21cuda_density_velocityPfS_S_S_ --------------------------
	.section	.nv.info._Z21cuda_density_velocityPfS_S_S_,"",@"SHT_CUDA_INFO"
	.sectionflags	@""
	.align	4


	//----- nvinfo : EIATTR_CUDA_API_VERSION
	.align		4
        /*0000*/ 	.byte	0x04, 0x37
        /*0002*/ 	.short	(.L_103 - .L_102)
.L_102:
        /*0004*/ 	.word	0x00000082


	//----- nvinfo : EIATTR_KPARAM_INFO
	.align		4
.L_103:
        /*0008*/ 	.byte	0x04, 0x17
        /*000a*/ 	.short	(.L_105 - .L_104)
.L_104:
        /*000c*/ 	.word	0x00000000
        /*0010*/ 	.short	0x0003
        /*0012*/ 	.short	0x0018
        /*0014*/ 	.byte	0x00, 0xf5, 0x21, 0x00


	//----- nvinfo : EIATTR_KPARAM_INFO
	.align		4
.L_105:
        /*0018*/ 	.byte	0x04, 0x17
        /*001a*/ 	.short	(.L_107 - .L_106)
.L_106:
        /*001c*/ 	.word	0x00000000
        /*0020*/ 	.short	0x0002
        /*0022*/ 	.short	0x0010
        /*0024*/ 	.byte	0x00, 0xf5, 0x21, 0x00


	//----- nvinfo : EIATTR_KPARAM_INFO
	.align		4
.L_107:
        /*0028*/ 	.byte	0x04, 0x17
        /*002a*/ 	.short	(.L_109 - .L_108)
.L_108:
        /*002c*/ 	.word	0x00000000
        /*0030*/ 	.short	0x0001
        /*0032*/ 	.short	0x0008
        /*0034*/ 	.byte	0x00, 0xf5, 0x21, 0x00


	//----- nvinfo : EIATTR_KPARAM_INFO
	.align		4
.L_109:
        /*0038*/ 	.byte	0x04, 0x17
        /*003a*/ 	.short	(.L_111 - .L_110)
.L_110:
        /*003c*/ 	.word	0x00000000
        /*0040*/ 	.short	0x0000
        /*0042*/ 	.short	0x0000
        /*0044*/ 	.byte	0x00, 0xf5, 0x21, 0x00


	//----- nvinfo : EIATTR_SPARSE_MMA_MASK
	.align		4
.L_111:
        /*0048*/ 	.byte	0x03, 0x50
        /*004a*/ 	.short	0x0000


	//----- nvinfo : EIATTR_MAXREG_COUNT
	.align		4
        /*004c*/ 	.byte	0x03, 0x1b
        /*004e*/ 	.short	0x00ff


	//----- nvinfo : EIATTR_MERCURY_ISA_VERSION
	.align		4
        /*0050*/ 	.byte	0x03, 0x5f
        /*0052*/ 	.short	0x0101


	//----- nvinfo : EIATTR_VRC_CTA_INIT_COUNT
	.align		4
        /*0054*/ 	.byte	0x02, 0x4a
	.zero		1
	.zero		1


	//----- nvinfo : EIATTR_EXIT_INSTR_OFFSETS
	.align		4
        /*0058*/ 	.byte	0x04, 0x1c
        /*005a*/ 	.short	(.L_113 - .L_112)


	//   ....[0]....
.L_112:
        /*005c*/ 	.word	0x00000970


	//   ....[1]....
        /*0060*/ 	.word	0x00000b60


	//----- nvinfo : EIATTR_CRS_STACK_SIZE
	.align		4
.L_113:
        /*0064*/ 	.byte	0x04, 0x1e
        /*0066*/ 	.short	(.L_115 - .L_114)
.L_114:
        /*0068*/ 	.word	0x00000000


	//----- nvinfo : EIATTR_CBANK_PARAM_SIZE
	.align		4
.L_115:
        /*006c*/ 	.byte	0x03, 0x19
        /*006e*/ 	.short	0x0020


	//----- nvinfo : EIATTR_PARAM_CBANK
	.align		4
        /*0070*/ 	.byte	0x04, 0x0a
        /*0072*/ 	.short	(.L_117 - .L_116)
	.align		4
.L_116:
        /*0074*/ 	.word	index@(.nv.constant0._Z21cuda_density_velocityPfS_S_S_)
        /*0078*/ 	.short	0x0380
        /*007a*/ 	.short	0x0020


	//----- nvinfo : EIATTR_SW_WAR
	.align		4
.L_117:
        /*007c*/ 	.byte	0x04, 0x36
        /*007e*/ 	.short	(.L_119 - .L_118)
.L_118:
        /*0080*/ 	.word	0x00000008
.L_119:


//--------------------- .nv.callgraph             --------------------------
	.section	.nv.callgraph,"",@"SHT_CUDA_CALLGRAPH"
	.align	4
	.sectionentsize	8
	.align		4
        /*0000*/ 	.word	0x00000000
	.align		4
        /*0004*/ 	.word	0xffffffff
	.align		4
        /*0008*/ 	.word	0x00000000
	.align		4
        /*000c*/ 	.word	0xfffffffe
	.align		4
        /*0010*/ 	.word	0x00000000
	.align		4
        /*0014*/ 	.word	0xfffffffd
	.align		4
        /*0018*/ 	.word	0x00000000
	.align		4
        /*001c*/ 	.word	0xfffffffc


//--------------------- .nv.constant4             --------------------------
	.section	.nv.constant4,"a",@progbits
	.align	8
	.align		8
.nv.constant4:
        /*0000*/ 	.dword	__cudart_i2opi_d
	.align		8
        /*0008*/ 	.dword	__cudart_sin_cos_coeffs


//--------------------- .text._Z14cuda_streamingPfS_S_ --------------------------
	.section	.text._Z14cuda_streamingPfS_S_,"ax",@progbits
	.align	128
        .global         _Z14cuda_streamingPfS_S_
        .type           _Z14cuda_streamingPfS_S_,@function
        .size           _Z14cuda_streamingPfS_S_,(.L_x_39 - _Z14cuda_streamingPfS_S_)
        .other          _Z14cuda_streamingPfS_S_,@"STO_CUDA_ENTRY STV_DEFAULT"
_Z14cuda_streamingPfS_S_:
.text._Z14cuda_streamingPfS_S_:
[----:B------:R-:W-:Y:S08]  /*0000*/  LDC R1, c[0x0][0x37c] ;  /* 0x0000df00ff017b82 */ /* 0x000ff00000000800 */
[----:B------:R-:W0:Y:S01]  /*0010*/  LDC.64 R2, c[0x0][0x390] ;  /* 0x0000e400ff027b82 */ /* 0x000e220000000a00 */
[----:B------:R-:W0:Y:S01]  /*0020*/  LDCU.64 UR4, c[0x0][0x358] ;  /* 0x00006b00ff0477ac */ /* 0x000e220008000a00 */
[----:B------:R-:W1:Y:S01]  /*0030*/  S2R R7, SR_TID.X ;  /* 0x0000000000077919 */ /* 0x000e620000002100 */
[----:B------:R-:W2:Y:S05]  /*0040*/  S2R R9, SR_TID.Y ;  /* 0x0000000000097919 */ /* 0x000eaa0000002200 */
[----:B------:R-:W1:Y:S08]  /*0050*/  S2UR UR6, SR_CTAID.X ;  /* 0x00000000000679c3 */ /* 0x000e700000002500 */
[----:B------:R-:W1:Y:S01]  /*0060*/  LDC R0, c[0x0][0x360] ;  /* 0x0000d800ff007b82 */ /* 0x000e620000000800 */
[----:B0-----:R-:W3:Y:S07]  /*0070*/  LDG.E R11, desc[UR4][R2.64] ;  /* 0x00000004020b7981 */ /* 0x001eee000c1e1900 */
[----:B------:R-:W2:Y:S01]  /*0080*/  S2UR UR7, SR_CTAID.Y ;  /* 0x00000000000779c3 */ /* 0x000ea20000002600 */
[----:B------:R-:W4:Y:S07]  /*0090*/  LDG.E R13, desc[UR4][R2.64+0x4] ;  /* 0x00000404020d7981 */ /* 0x000f2e000c1e1900 */
[----:B------:R-:W2:Y:S01]  /*00a0*/  LDC R6, c[0x0][0x364] ;  /* 0x0000d900ff067b82 */ /* 0x000ea20000000800 */
[----:B-1----:R-:W-:-:S07]  /*00b0*/  IMAD R0, R0, UR6, R7 ;  /* 0x0000000600007c24 */ /* 0x002fce000f8e0207 */
[----:B------:R-:W0:Y:S01]  /*00c0*/  LDC.64 R4, c[0x0][0x388] ;  /* 0x0000e200ff047b82 */ /* 0x000e220000000a00 */
[----:B--2---:R-:W-:-:S04]  /*00d0*/  IMAD R7, R6, UR7, R9 ;  /* 0x0000000706077c24 */ /* 0x004fc8000f8e0209 */
[----:B------:R-:W-:-:S04]  /*00e0*/  IMAD R9, R7, 0x780, R0 ;  /* 0x0000078007097824 */ /* 0x000fc800078e0200 */
[----:B------:R-:W-:-:S04]  /*00f0*/  IMAD R9, R9, 0x9, RZ ;  /* 0x0000000909097824 */ /* 0x000fc800078e02ff */
[----:B0-----:R-:W-:-:S05]  /*0100*/  IMAD.WIDE R4, R9, 0x4, R4 ;  /* 0x0000000409047825 */ /* 0x001fca00078e0204 */
[----:B------:R-:W2:Y:S01]  /*0110*/  LDG.E R15, desc[UR4][R4.64] ;  /* 0x00000004040f7981 */ /* 0x000ea2000c1e1900 */
[----:B------:R-:W-:Y:S02]  /*0120*/  I2FP.F32.S32 R0, R0 ;  /* 0x0000000000007245 */ /* 0x000fe40000201400 */
[----:B------:R-:W-:Y:S02]  /*0130*/  I2FP.F32.U32 R8, R7 ;  /* 0x0000000700087245 */ /* 0x000fe40000201000 */
[----:B------:R-:W0:Y:S01]  /*0140*/  LDC.64 R6, c[0x0][0x380] ;  /* 0x0000e000ff067b82 */ /* 0x000e220000000a00 */
[----:B---3--:R-:W-:Y:S02]  /*0150*/  FADD R11, R0, R11 ;  /* 0x0000000b000b7221 */ /* 0x008fe40000000000 */
[----:B----4-:R-:W-:-:S04]  /*0160*/  FADD R13, R8, R13 ;  /* 0x0000000d080d7221 */ /* 0x010fc80000000000 */
[----:B------:R-:W1:Y:S08]  /*0170*/  F2I.TRUNC.NTZ R11, R11 ;  /* 0x0000000b000b7305 */ /* 0x000e70000020f100 */
[----:B------:R-:W3:Y:S01]  /*0180*/  F2I.TRUNC.NTZ R13, R13 ;  /* 0x0000000d000d7305 */ /* 0x000ee2000020f100 */
[----:B-1----:R-:W-:-:S04]  /*0190*/  ISETP.NE.AND P0, PT, R11, 0x780, PT ;  /* 0x000007800b00780c */ /* 0x002fc80003f05270 */
[----:B------:R-:W-:Y:S02]  /*01a0*/  SEL R9, R11, RZ, P0 ;  /* 0x000000ff0b097207 */ /* 0x000fe40000000000 */
[----:B---3--:R-:W-:-:S03]  /*01b0*/  ISETP.NE.AND P1, PT, R13, 0x438, PT ;  /* 0x000004380d00780c */ /* 0x008fc60003f25270 */
[C---:B------:R-:W-:Y:S01]  /*01c0*/  IMAD R12, R9.reuse, 0x9, RZ ;  /* 0x00000009090c7824 */ /* 0x040fe200078e02ff */
[----:B------:R-:W-:Y:S02]  /*01d0*/  ISETP.NE.AND P0, PT, R9, -0x1, PT ;  /* 0xffffffff0900780c */ /* 0x000fe40003f05270 */
[----:B------:R-:W-:Y:S02]  /*01e0*/  SEL R10, R13, RZ, P1 ;  /* 0x000000ff0d0a7207 */ /* 0x000fe40000800000 */
[----:B------:R-:W-:Y:S02]  /*01f0*/  SEL R12, R12, 0x4377, P0 ;  /* 0x000043770c0c7807 */ /* 0x000fe40000000000 */
[C---:B------:R-:W-:Y:S01]  /*0200*/  ISETP.NE.AND P1, PT, R10.reuse, -0x1, PT ;  /* 0xffffffff0a00780c */ /* 0x040fe20003f25270 */
[----:B------:R-:W-:-:S05]  /*0210*/  IMAD R9, R10, 0x4380, RZ ;  /* 0x000043800a097824 */ /* 0x000fca00078e02ff */
[----:B------:R-:W-:-:S05]  /*0220*/  SEL R9, R9, 0x11c8080, P1 ;  /* 0x011c808009097807 */ /* 0x000fca0000800000 */
[----:B------:R-:W-:-:S04]  /*0230*/  IMAD.IADD R9, R9, 0x1, R12 ;  /* 0x0000000109097824 */ /* 0x000fc800078e020c */
[----:B0-----:R-:W-:-:S05]  /*0240*/  IMAD.WIDE R10, R9, 0x4, R6 ;  /* 0x00000004090a7825 */ /* 0x001fca00078e0206 */
[----:B--2---:R0:W-:Y:S04]  /*0250*/  STG.E desc[UR4][R10.64], R15 ;  /* 0x0000000f0a007986 */ /* 0x0041e8000c101904 */
[----:B------:R-:W2:Y:S04]  /*0260*/  LDG.E R9, desc[UR4][R2.64+0x8] ;  /* 0x0000080402097981 */ /* 0x000ea8000c1e1900 */
[----:B------:R-:W3:Y:S04]  /*0270*/  LDG.E R13, desc[UR4][R2.64+0xc] ;  /* 0x00000c04020d7981 */ /* 0x000ee8000c1e1900 */
[----:B------:R-:W4:Y:S01]  /*0280*/  LDG.E R17, desc[UR4][R4.64+0x4] ;  /* 0x0000040404117981 */ /* 0x000f22000c1e1900 */
[----:B--2---:R-:W-:Y:S01]  /*0290*/  FADD R12, R0, R9 ;  /* 0x00000009000c7221 */ /* 0x004fe20000000000 */
[----:B------:R-:W-:-:S02]  /*02a0*/  IMAD.MOV.U32 R9, RZ, RZ, 0x9 ;  /* 0x00000009ff097424 */ /* 0x000fc400078e00ff */
[----:B---3--:R-:W-:-:S03]  /*02b0*/  FADD R13, R8, R13 ;  /* 0x0000000d080d7221 */ /* 0x008fc60000000000 */
[----:B------:R-:W1:Y:S08]  /*02c0*/  F2I.TRUNC.NTZ R12, R12 ;  /* 0x0000000c000c7305 */ /* 0x000e70000020f100 */
[----:B------:R-:W2:Y:S01]  /*02d0*/  F2I.TRUNC.NTZ R13, R13 ;  /* 0x0000000d000d7305 */ /* 0x000ea2000020f100 */
[----:B-1----:R-:W-:-:S04]  /*02e0*/  ISETP.NE.AND P0, PT, R12, 0x780, PT ;  /* 0x000007800c00780c */ /* 0x002fc80003f05270 */
[----:B0-----:R-:W-:Y:S02]  /*02f0*/  SEL R10, R12, RZ, P0 ;  /* 0x000000ff0c0a7207 */ /* 0x001fe40000000000 */
[----:B--2---:R-:W-:-:S03]  /*0300*/  ISETP.NE.AND P1, PT, R13, 0x438, PT ;  /* 0x000004380d00780c */ /* 0x004fc60003f25270 */
[C---:B------:R-:W-:Y:S01]  /*0310*/  IMAD R14, R10.reuse, R9, 0x1 ;  /* 0x000000010a0e7424 */ /* 0x040fe200078e0209 */
[----:B------:R-:W-:Y:S02]  /*0320*/  ISETP.NE.AND P0, PT, R10, -0x1, PT ;  /* 0xffffffff0a00780c */ /* 0x000fe40003f05270 */
[----:B------:R-:W-:-:S04]  /*0330*/  SEL R11, R13, RZ, P1 ;  /* 0x000000ff0d0b7207 */ /* 0x000fc80000800000 */
[C---:B------:R-:W-:Y:S01]  /*0340*/  ISETP.NE.AND P1, PT, R11.reuse, -0x1, PT ;  /* 0xffffffff0b00780c */ /* 0x040fe20003f25270 */
[----:B------:R-:W-:Y:S01]  /*0350*/  IMAD R10, R11, 0x4380, RZ ;  /* 0x000043800b0a7824 */ /* 0x000fe200078e02ff */
[----:B------:R-:W-:-:S04]  /*0360*/  SEL R11, R14, 0x4378, P0 ;  /* 0x000043780e0b7807 */ /* 0x000fc80000000000 */
[----:B------:R-:W-:-:S05]  /*0370*/  SEL R10, R10, 0x11c8080, P1 ;  /* 0x011c80800a0a7807 */ /* 0x000fca0000800000 */
[----:B------:R-:W-:-:S04]  /*0380*/  IMAD.IADD R11, R10, 0x1, R11 ;  /* 0x000000010a0b7824 */ /* 0x000fc800078e020b */
[----:B------:R-:W-:-:S05]  /*0390*/  IMAD.WIDE R10, R11, 0x4, R6 ;  /* 0x000000040b0a7825 */ /* 0x000fca00078e0206 */
[----:B----4-:R0:W-:Y:S04]  /*03a0*/  STG.E desc[UR4][R10.64], R17 ;  /* 0x000000110a007986 */ /* 0x0101e8000c101904 */
[----:B------:R-:W2:Y:S04]  /*03b0*/  LDG.E R13, desc[UR4][R2.64+0x10] ;  /* 0x00001004020d7981 */ /* 0x000ea8000c1e1900 */
[----:B------:R-:W3:Y:S04]  /*03c0*/  LDG.E R15, desc[UR4][R2.64+0x14] ;  /* 0x00001404020f7981 */ /* 0x000ee8000c1e1900 */
[----:B------:R-:W4:Y:S01]  /*03d0*/  LDG.E R19, desc[UR4][R4.64+0x8] ;  /* 0x0000080404137981 */ /* 0x000f22000c1e1900 */
[----:B--2---:R-:W-:Y:S01]  /*03e0*/  FADD R13, R0, R13 ;  /* 0x0000000d000d7221 */ /* 0x004fe20000000000 */
[----:B---3--:R-:W-:-:S05]  /*03f0*/  FADD R15, R8, R15 ;  /* 0x0000000f080f7221 */ /* 0x008fca0000000000 */
[----:B------:R-:W1:Y:S08]  /*0400*/  F2I.TRUNC.NTZ R13, R13 ;  /* 0x0000000d000d7305 */ /* 0x000e70000020f100 */
[----:B------:R-:W2:Y:S01]  /*0410*/  F2I.TRUNC.NTZ R15, R15 ;  /* 0x0000000f000f7305 */ /* 0x000ea2000020f100 */
[----:B-1----:R-:W-:-:S04]  /*0420*/  ISETP.NE.AND P0, PT, R13, 0x780, PT ;  /* 0x000007800d00780c */ /* 0x002fc80003f05270 */
[----:B------:R-:W-:Y:S02]  /*0430*/  SEL R12, R13, RZ, P0 ;  /* 0x000000ff0d0c7207 */ /* 0x000fe40000000000 */
[C---:B--2---:R-:W-:Y:S02]  /*0440*/  ISETP.NE.AND P1, PT, R15.reuse, 0x438, PT ;  /* 0x000004380f00780c */ /* 0x044fe40003f25270 */
[C---:B------:R-:W-:Y:S01]  /*0450*/  ISETP.NE.AND P0, PT, R12.reuse, -0x1, PT ;  /* 0xffffffff0c00780c */ /* 0x040fe20003f05270 */
[----:B------:R-:W-:Y:S01]  /*0460*/  IMAD R12, R12, R9, 0x2 ;  /* 0x000000020c0c7424 */ /* 0x000fe200078e0209 */
[----:B0-----:R-:W-:-:S04]  /*0470*/  SEL R10, R15, RZ, P1 ;  /* 0x000000ff0f0a7207 */ /* 0x001fc80000800000 */
        /* <DEDUP_REMOVED lines=106> */
[----:B----4-:R-:W-:Y:S04]  /*0b20*/  STG.E desc[UR4][R10.64], R17 ;  /* 0x000000110a007986 */ /* 0x010fe8000c101904 */
[----:B------:R-:W2:Y:S04]  /*0b30*/  LDG.E R13, desc[UR4][R2.64+0x40] ;  /* 0x00004004020d7981 */ /* 0x000ea8000c1e1900 */
[----:B------:R-:W3:Y:S04]  /*0b40*/  LDG.E R15, desc[UR4][R2.64+0x44] ;  /* 0x00004404020f7981 */ /* 0x000ee8000c1e1900 */
[----:B------:R-:W4:Y:S01]  /*0b50*/  LDG.E R5, desc[UR4][R4.64+0x20] ;  /* 0x0000200404057981 */ /* 0x000f22000c1e1900 */
[----:B--2---:R-:W-:Y:S01]  /*0b60*/  FADD R13, R0, R13 ;  /* 0x0000000d000d7221 */ /* 0x004fe20000000000 */
[----:B---3--:R-:W-:-:S05]  /*0b70*/  FADD R15, R8, R15 ;  /* 0x0000000f080f7221 */ /* 0x008fca0000000000 */
[----:B------:R-:W0:Y:S08]  /*0b80*/  F2I.TRUNC.NTZ R13, R13 ;  /* 0x0000000d000d7305 */ /* 0x000e30000020f100 */
[----:B------:R-:W1:Y:S01]  /*0b90*/  F2I.TRUNC.NTZ R15, R15 ;  /* 0x0000000f000f7305 */ /* 0x000e62000020f100 */
[----:B0-----:R-:W-:-:S04]  /*0ba0*/  ISETP.NE.AND P0, PT, R13, 0x780, PT ;  /* 0x000007800d00780c */ /* 0x001fc80003f05270 */
[----:B------:R-:W-:Y:S02]  /*0bb0*/  SEL R0, R13, RZ, P0 ;  /* 0x000000ff0d007207 */ /* 0x000fe40000000000 */
[----:B-1----:R-:W-:-:S03]  /*0bc0*/  ISETP.NE.AND P1, PT, R15, 0x438, PT ;  /* 0x000004380f00780c */ /* 0x002fc60003f25270 */
[C---:B------:R-:W-:Y:S01]  /*0bd0*/  IMAD R9, R0.reuse, R9, 0x8 ;  /* 0x0000000800097424 */ /* 0x040fe200078e0209 */
[----:B------:R-:W-:Y:S02]  /*0be0*/  ISETP.NE.AND P0, PT, R0, -0x1, PT ;  /* 0xffffffff0000780c */ /* 0x000fe40003f05270 */
[----:B------:R-:W-:Y:S02]  /*0bf0*/  SEL R8, R15, RZ, P1 ;  /* 0x000000ff0f087207 */ /* 0x000fe40000800000 */
[----:B------:R-:W-:Y:S02]  /*0c00*/  SEL R9, R9, 0x437f, P0 ;  /* 0x0000437f09097807 */ /* 0x000fe40000000000 */
[C---:B------:R-:W-:Y:S01]  /*0c10*/  ISETP.NE.AND P1, PT, R8.reuse, -0x1, PT ;  /* 0xffffffff0800780c */ /* 0x040fe20003f25270 */
[----:B------:R-:W-:-:S05]  /*0c20*/  IMAD R0, R8, 0x4380, RZ ;  /* 0x0000438008007824 */ /* 0x000fca00078e02ff */
[----:B------:R-:W-:-:S05]  /*0c30*/  SEL R0, R0, 0x11c8080, P1 ;  /* 0x011c808000007807 */ /* 0x000fca0000800000 */
[----:B------:R-:W-:-:S04]  /*0c40*/  IMAD.IADD R9, R0, 0x1, R9 ;  /* 0x0000000100097824 */ /* 0x000fc800078e0209 */
[----:B------:R-:W-:-:S05]  /*0c50*/  IMAD.WIDE R6, R9, 0x4, R6 ;  /* 0x0000000409067825 */ /* 0x000fca00078e0206 */
[----:B----4-:R-:W-:Y:S01]  /*0c60*/  STG.E desc[UR4][R6.64], R5 ;  /* 0x0000000506007986 */ /* 0x010fe2000c101904 */
[----:B------:R-:W-:Y:S05]  /*0c70*/  EXIT ;  /* 0x000000000000794d */ /* 0x000fea0003800000 */
.L_x_0:
[----:B------:R-:W-:-:S00]  /*0c80*/  BRA `(.L_x_0) ;  /* 0xfffffffc00fc7947 */ /* 0x000fc0000383ffff */
[----:B------:R-:W-:-:S00]  /*0c90*/  NOP ;  /* 0x0000000000007918 */ /* 0x000fc00000000000 */
        /* <DEDUP_REMOVED lines=14> */
.L_x_39:


//--------------------- .text._Z14cuda_collisionPfS_S_S_S_S_ --------------------------
	.section	.text._Z14cuda_collisionPfS_S_S_S_S_,"ax",@progbits
	.align	128
        .global         _Z14cuda_collisionPfS_S_S_S_S_
        .type           _Z14cuda_collisionPfS_S_S_S_S_,@function
        .size           _Z14cuda_collisionPfS_S_S_S_S_,(.L_x_40 - _Z14cuda_collisionPfS_S_S_S_S_)
        .other          _Z14cuda_collisionPfS_S_S_S_S_,@"STO_CUDA_ENTRY STV_DEFAULT"
_Z14cuda_collisionPfS_S_S_S_S_:
.text._Z14cuda_collisionPfS_S_S_S_S_:
[----:B------:R-:W-:Y:S01]  /*0000*/  LDC R1, c[0x0][0x37c] ;  /* 0x0000df00ff017b82 */ /* 0x000fe20000000800 */
[----:B------:R-:W0:Y:S07]  /*0010*/  S2R R5, SR_TID.X ;  /* 0x0000000000057919 */ /* 0x000e2e0000002100 */
[----:B------:R-:W0:Y:S01]  /*0020*/  S2UR UR4, SR_CTAID.X ;  /* 0x00000000000479c3 */ /* 0x000e220000002500 */
[----:B------:R-:W1:Y:S07]  /*0030*/  S2R R9, SR_TID.Y ;  /* 0x0000000000097919 */ /* 0x000e6e0000002200 */
[----:B------:R-:W0:Y:S08]  /*0040*/  LDC R0, c[0x0][0x360] ;  /* 0x0000d800ff007b82 */ /* 0x000e300000000800 */
[----:B------:R-:W1:Y:S08]  /*0050*/  S2UR UR5, SR_CTAID.Y ;  /* 0x00000000000579c3 */ /* 0x000e700000002600 */
[----:B------:R-:W1:Y:S08]  /*0060*/  LDC R4, c[0x0][0x364] ;  /* 0x0000d900ff047b82 */ /* 0x000e700000000800 */
[----:B------:R-:W2:Y:S01]  /*0070*/  LDC.64 R2, c[0x0][0x398] ;  /* 0x0000e600ff027b82 */ /* 0x000ea20000000a00 */
[----:B0-----:R-:W-:-:S07]  /*0080*/  IMAD R0, R0, UR4, R5 ;  /* 0x0000000400007c24 */ /* 0x001fce000f8e0205 */
[----:B------:R-:W0:Y:S01]  /*0090*/  LDC.64 R6, c[0x0][0x3a8] ;  /* 0x0000ea00ff067b82 */ /* 0x000e220000000a00 */
[----:B-1----:R-:W-:Y:S01]  /*00a0*/  IMAD R5, R4, UR5, R9 ;  /* 0x0000000504057c24 */ /* 0x002fe2000f8e0209 */
[----:B------:R-:W0:Y:S06]  /*00b0*/  LDCU.64 UR4, c[0x0][0x358] ;  /* 0x00006b00ff0477ac */ /* 0x000e2c0008000a00 */
[----:B------:R-:W1:Y:S01]  /*00c0*/  LDC.64 R8, c[0x0][0x390] ;  /* 0x0000e400ff087b82 */ /* 0x000e620000000a00 */
[----:B------:R-:W-:-:S05]  /*00d0*/  IMAD R19, R5, 0x780, R0 ;  /* 0x0000078005137824 */ /* 0x000fca00078e0200 */
[----:B------:R-:W-:-:S05]  /*00e0*/  SHF.L.U32 R5, R19, 0x1, RZ ;  /* 0x0000000113057819 */ /* 0x000fca00000006ff */
[----:B--2---:R-:W-:Y:S01]  /*00f0*/  IMAD.WIDE R2, R5, 0x4, R2 ;  /* 0x0000000405027825 */ /* 0x004fe200078e0202 */
[----:B------:R-:W2:Y:S01]  /*0100*/  LDC.64 R10, c[0x0][0x3a0] ;  /* 0x0000e800ff0a7b82 */ /* 0x000ea20000000a00 */
[----:B0-----:R-:W3:Y:S04]  /*0110*/  LDG.E R16, desc[UR4][R6.64+0x4] ;  /* 0x0000040406107981 */ /* 0x001ee8000c1e1900 */
[----:B------:R-:W3:Y:S03]  /*0120*/  LDG.E R13, desc[UR4][R2.64+0x4] ;  /* 0x00000404020d7981 */ /* 0x000ee6000c1e1900 */
[----:B------:R-:W0:Y:S01]  /*0130*/  LDC.64 R4, c[0x0][0x380] ;  /* 0x0000e000ff047b82 */ /* 0x000e220000000a00 */
[----:B------:R-:W4:Y:S04]  /*0140*/  LDG.E R17, desc[UR4][R6.64] ;  /* 0x0000000406117981 */ /* 0x000f28000c1e1900 */
[----:B------:R-:W4:Y:S01]  /*0150*/  LDG.E R12, desc[UR4][R2.64] ;  /* 0x00000004020c7981 */ /* 0x000f22000c1e1900 */
[----:B-1----:R-:W-:-:S05]  /*0160*/  IMAD.WIDE R8, R19, 0x4, R8 ;  /* 0x0000000413087825 */ /* 0x002fca00078e0208 */
[----:B------:R-:W5:Y:S04]  /*0170*/  LDG.E R20, desc[UR4][R8.64] ;  /* 0x0000000408147981 */ /* 0x000f68000c1e1900 */
[----:B--2---:R-:W5:Y:S01]  /*0180*/  LDG.E R15, desc[UR4][R10.64] ;  /* 0x000000040a0f7981 */ /* 0x004f62000c1e1900 */
[----:B------:R-:W-:-:S05]  /*0190*/  LEA R14, R19, R19, 0x3 ;  /* 0x00000013130e7211 */ /* 0x000fca00078e18ff */
[----:B0-----:R-:W-:-:S05]  /*01a0*/  IMAD.WIDE R4, R14, 0x4, R4 ;  /* 0x000000040e047825 */ /* 0x001fca00078e0204 */
[----:B------:R-:W2:Y:S01]  /*01b0*/  LDG.E R0, desc[UR4][R4.64] ;  /* 0x0000000404007981 */ /* 0x000ea2000c1e1900 */
[----:B------:R-:W-:Y:S01]  /*01c0*/  UMOV UR6, 0x7098f671 ;  /* 0x7098f67100067882 */ /* 0x000fe20000000000 */
[----:B------:R-:W-:Y:S01]  /*01d0*/  UMOV UR7, 0x3fe098f6 ;  /* 0x3fe098f600077882 */ /* 0x000fe20000000000 */
[----:B---3--:R-:W-:-:S04]  /*01e0*/  FMUL R19, R13, R16 ;  /* 0x000000100d137220 */ /* 0x008fc80000400000 */
[----:B----4-:R-:W-:-:S04]  /*01f0*/  FFMA R17, R12, R17, R19 ;  /* 0x000000110c117223 */ /* 0x010fc80000000013 */
[----:B------:R-:W-:-:S04]  /*0200*/  FMUL R21, R17, 3 ;  /* 0x4040000011157820 */ /* 0x000fc80000400000 */
[----:B------:R0:W1:Y:S01]  /*0210*/  F2F.F64.F32 R16, R21 ;  /* 0x0000001500107310 */ /* 0x0000620000201800 */
[----:B------:R-:W-:Y:S01]  /*0220*/  FMUL R13, R13, R13 ;  /* 0x0000000d0d0d7220 */ /* 0x000fe20000400000 */
[----:B------:R-:W-:-:S03]  /*0230*/  FADD R25, R21, 1 ;  /* 0x3f80000015197421 */ /* 0x000fc60000000000 */
[----:B------:R-:W-:-:S03]  /*0240*/  FFMA R13, R12, R12, R13 ;  /* 0x0000000c0c0d7223 */ /* 0x000fc6000000000d */
[----:B------:R-:W3:Y:S01]  /*0250*/  F2F.F64.F32 R18, R25 ;  /* 0x0000001900127310 */ /* 0x000ee20000201800 */
[----:B------:R-:W-:Y:S01]  /*0260*/  FMUL R24, R13, 1.5 ;  /* 0x3fc000000d187820 */ /* 0x000fe20000400000 */
[----:B-----5:R-:W-:Y:S02]  /*0270*/  FMUL R15, R20, R15 ;  /* 0x0000000f140f7220 */ /* 0x020fe40000400000 */
[----:B0-----:R-:W0:Y:S01]  /*0280*/  LDC.64 R20, c[0x0][0x388] ;  /* 0x0000e200ff147b82 */ /* 0x001e220000000a00 */
[----:B-1----:R-:W-:-:S03]  /*0290*/  DMUL R22, R16, 0.5 ;  /* 0x3fe0000010167828 */ /* 0x002fc60000000000 */
[----:B------:R-:W1:Y:S05]  /*02a0*/  F2F.F64.F32 R12, R24 ;  /* 0x00000018000c7310 */ /* 0x000e6a0000201800 */
[----:B---3--:R-:W-:-:S03]  /*02b0*/  DFMA R18, R16, R22, R18 ;  /* 0x000000161012722b */ /* 0x008fc60000000012 */
[----:B------:R-:W3:Y:S05]  /*02c0*/  F2F.F64.F32 R16, R15 ;  /* 0x0000000f00107310 */ /* 0x000eea0000201800 */
[----:B-1----:R-:W-:-:S08]  /*02d0*/  DADD R12, R18, -R12 ;  /* 0x00000000120c7229 */ /* 0x002fd0000000080c */
[----:B---3--:R-:W-:-:S10]  /*02e0*/  DMUL R16, R16, R12 ;  /* 0x0000000c10107228 */ /* 0x008fd40000000000 */
[----:B------:R-:W1:Y:S08]  /*02f0*/  F2F.F32.F64 R17, R16 ;  /* 0x0000001000117310 */ /* 0x000e700000301000 */
[----:B--2---:R-:W-:Y:S01]  /*0300*/  F2F.F64.F32 R12, R0 ;  /* 0x00000000000c7310 */ /* 0x004fe20000201800 */
[----:B-1----:R-:W-:-:S07]  /*0310*/  FADD R22, -R17, R0 ;  /* 0x0000000011167221 */ /* 0x002fce0000000100 */
[----:B------:R-:W1:Y:S02]  /*0320*/  F2F.F64.F32 R18, R22 ;  /* 0x0000001600127310 */ /* 0x000e640000201800 */
[----:B-1----:R-:W-:-:S10]  /*0330*/  DFMA R18, R18, -UR6, R12 ;  /* 0x8000000612127c2b */ /* 0x002fd4000800000c */
[----:B------:R-:W1:Y:S01]  /*0340*/  F2F.F32.F64 R19, R18 ;  /* 0x0000001200137310 */ /* 0x000e620000301000 */
[----:B0-----:R-:W-:-:S05]  /*0350*/  IMAD.WIDE R12, R14, 0x4, R20 ;  /* 0x000000040e0c7825 */ /* 0x001fca00078e0214 */
[----:B-1----:R0:W-:Y:S04]  /*0360*/  STG.E desc[UR4][R12.64], R19 ;  /* 0x000000130c007986 */ /* 0x0021e8000c101904 */
[----:B------:R-:W2:Y:S04]  /*0370*/  LDG.E R15, desc[UR4][R2.64+0x4] ;  /* 0x00000404020f7981 */ /* 0x000ea8000c1e1900 */
[----:B------:R-:W2:Y:S04]  /*0380*/  LDG.E R16, desc[UR4][R6.64+0xc] ;  /* 0x00000c0406107981 */ /* 0x000ea8000c1e1900 */
[----:B------:R-:W3:Y:S04]  /*0390*/  LDG.E R14, desc[UR4][R2.64] ;  /* 0x00000004020e7981 */ /* 0x000ee8000c1e1900 */
[----:B------:R-:W3:Y:S04]  /*03a0*/  LDG.E R17, desc[UR4][R6.64+0x8] ;  /* 0x0000080406117981 */ /* 0x000ee8000c1e1900 */
[----:B------:R-:W4:Y:S04]  /*03b0*/  LDG.E R20, desc[UR4][R8.64] ;  /* 0x0000000408147981 */ /* 0x000f28000c1e1900 */
[----:B------:R-:W4:Y:S04]  /*03c0*/  LDG.E R21, desc[UR4][R10.64+0x4] ;  /* 0x000004040a157981 */ /* 0x000f28000c1e1900 */
[----:B------:R-:W5:Y:S01]  /*03d0*/  LDG.E R0, desc[UR4][R4.64+0x4] ;  /* 0x0000040404007981 */ /* 0x000f62000c1e1900 */
[----:B--2---:R-:W-:-:S04]  /*03e0*/  FMUL R23, R15, R16 ;  /* 0x000000100f177220 */ /* 0x004fc80000400000 */
[----:B---3--:R-:W-:-:S04]  /*03f0*/  FFMA R17, R14, R17, R23 ;  /* 0x000000110e117223 */ /* 0x008fc80000000017 */
[----:B------:R-:W-:-:S04]  /*0400*/  FMUL R25, R17, 3 ;  /* 0x4040000011197820 */ /* 0x000fc80000400000 */
[----:B------:R-:W1:Y:S01]  /*0410*/  F2F.F64.F32 R16, R25 ;  /* 0x0000001900107310 */ /* 0x000e620000201800 */
[----:B------:R-:W-:Y:S01]  /*0420*/  FMUL R15, R15, R15 ;  /* 0x0000000f0f0f7220 */ /* 0x000fe20000400000 */
[----:B------:R-:W-:-:S03]  /*0430*/  FADD R26, R25, 1 ;  /* 0x3f800000191a7421 */ /* 0x000fc60000000000 */
[----:B------:R-:W-:-:S03]  /*0440*/  FFMA R15, R14, R14, R15 ;  /* 0x0000000e0e0f7223 */ /* 0x000fc6000000000f */
[----:B0-----:R-:W0:Y:S01]  /*0450*/  F2F.F64.F32 R18, R26 ;  /* 0x0000001a00127310 */ /* 0x001e220000201800 */
[----:B------:R-:W-:Y:S01]  /*0460*/  FMUL R24, R15, 1.5 ;  /* 0x3fc000000f187820 */ /* 0x000fe20000400000 */
[----:B----4-:R-:W-:Y:S01]  /*0470*/  FMUL R20, R20, R21 ;  /* 0x0000001514147220 */ /* 0x010fe20000400000 */
[----:B-1----:R-:W-:-:S05]  /*0480*/  DMUL R22, R16, 0.5 ;  /* 0x3fe0000010167828 */ /* 0x002fca0000000000 */
[----:B------:R-:W1:Y:S03]  /*0490*/  F2F.F64.F32 R14, R24 ;  /* 0x00000018000e7310 */ /* 0x000e660000201800 */
[----:B0-----:R-:W-:-:S05]  /*04a0*/  DFMA R18, R16, R22, R18 ;  /* 0x000000161012722b */ /* 0x001fca0000000012 */
[----:B------:R-:W0:Y:S03]  /*04b0*/  F2F.F64.F32 R16, R20 ;  /* 0x0000001400107310 */ /* 0x000e260000201800 */
[----:B-1----:R-:W-:-:S08]  /*04c0*/  DADD R14, R18, -R14 ;  /* 0x00000000120e7229 */ /* 0x002fd0000000080e */
[----:B0-----:R-:W-:-:S10]  /*04d0*/  DMUL R14, R16, R14 ;  /* 0x0000000e100e7228 */ /* 0x001fd40000000000 */
[----:B------:R-:W0:Y:S08]  /*04e0*/  F2F.F32.F64 R15, R14 ;  /* 0x0000000e000f7310 */ /* 0x000e300000301000 */
[----:B-----5:R-:W-:Y:S01]  /*04f0*/  F2F.F64.F32 R16, R0 ;  /* 0x0000000000107310 */ /* 0x020fe20000201800 */
[----:B0-----:R-:W-:-:S07]  /*0500*/  FADD R18, -R15, R0 ;  /* 0x000000000f127221 */ /* 0x001fce0000000100 */
[----:B------:R-:W0:Y:S02]  /*0510*/  F2F.F64.F32 R18, R18 ;  /* 0x0000001200127310 */ /* 0x000e240000201800 */
[----:B0-----:R-:W-:-:S10]  /*0520*/  DFMA R16, R18, -UR6, R16 ;  /* 0x8000000612107c2b */ /* 0x001fd40008000010 */
[----:B------:R-:W0:Y:S02]  /*0530*/  F2F.F32.F64 R17, R16 ;  /* 0x0000001000117310 */ /* 0x000e240000301000 */
[----:B0-----:R0:W-:Y:S04]  /*0540*/  STG.E desc[UR4][R12.64+0x4], R17 ;  /* 0x000004110c007986 */ /* 0x0011e8000c101904 */
        /* <DEDUP_REMOVED lines=9> */
[----:B------:R-:W-:Y:S01]  /*05e0*/  FMUL R25, R14, 3 ;  /* 0x404000000e197820 */ /* 0x000fe20000400000 */
[----:B------:R-:W-:-:S03]  /*05f0*/  FMUL R22, R22, R22 ;  /* 0x0000001616167220 */ /* 0x000fc60000400000 */
[----:B0-----:R-:W0:Y:S01]  /*0600*/  F2F.F64.F32 R16, R25 ;  /* 0x0000001900107310 */ /* 0x001e220000201800 */
[----:B------:R-:W-:Y:S01]  /*0610*/  FADD R26, R25, 1 ;  /* 0x3f800000191a7421 */ /* 0x000fe20000000000 */
[----:B------:R-:W-:-:S06]  /*0620*/  FFMA R22, R19, R19, R22 ;  /* 0x0000001313167223 */ /* 0x000fcc0000000016 */
[----:B------:R-:W1:Y:S01]  /*0630*/  F2F.F64.F32 R18, R26 ;  /* 0x0000001a00127310 */ /* 0x000e620000201800 */
[----:B------:R-:W-:Y:S01]  /*0640*/  FMUL R24, R22, 1.5 ;  /* 0x3fc0000016187820 */ /* 0x000fe20000400000 */
[----:B----4-:R-:W-:Y:S01]  /*0650*/  FMUL R20, R20, R21 ;  /* 0x0000001514147220 */ /* 0x010fe20000400000 */
[----:B0-----:R-:W-:-:S05]  /*0660*/  DMUL R22, R16, 0.5 ;  /* 0x3fe0000010167828 */ /* 0x001fca0000000000 */
[----:B------:R-:W0:Y:S03]  /*0670*/  F2F.F64.F32 R14, R24 ;  /* 0x00000018000e7310 */ /* 0x000e260000201800 */
[----:B-1----:R-:W-:-:S05]  /*0680*/  DFMA R18, R16, R22, R18 ;  /* 0x000000161012722b */ /* 0x002fca0000000012 */
[----:B------:R-:W1:Y:S03]  /*0690*/  F2F.F64.F32 R16, R20 ;  /* 0x0000001400107310 */ /* 0x000e660000201800 */
[----:B0-----:R-:W-:-:S08]  /*06a0*/  DADD R14, R18, -R14 ;  /* 0x00000000120e7229 */ /* 0x001fd0000000080e */
[----:B-1----:R-:W-:-:S10]  /*06b0*/  DMUL R14, R16, R14 ;  /* 0x0000000e100e7228 */ /* 0x002fd40000000000 */
        /* <DEDUP_REMOVED lines=156> */
[----:B0-----:R-:W-:Y:S04]  /*1080*/  STG.E desc[UR4][R12.64+0x1c], R17 ;  /* 0x00001c110c007986 */ /* 0x001fe8000c101904 */
        /* <DEDUP_REMOVED lines=10> */
[----:B------:R-:W0:Y:S01]  /*1130*/  F2F.F64.F32 R14, R20 ;  /* 0x00000014000e7310 */ /* 0x000e220000201800 */
[----:B------:R-:W-:Y:S01]  /*1140*/  FMUL R0, R21, R21 ;  /* 0x0000001515007220 */ /* 0x000fe20000400000 */
[----:B------:R-:W-:-:S03]  /*1150*/  FADD R16, R20, 1 ;  /* 0x3f80000014107421 */ /* 0x000fc60000000000 */
[----:B------:R-:W-:-:S03]  /*1160*/  FFMA R0, R19, R19, R0 ;  /* 0x0000001313007223 */ /* 0x000fc60000000000 */
        /* <DEDUP_REMOVED lines=15> */
[----:B0-----:R-:W-:Y:S01]  /*1260*/  STG.E desc[UR4][R12.64+0x20], R7 ;  /* 0x000020070c007986 */ /* 0x001fe2000c101904 */
[----:B------:R-:W-:Y:S05]  /*1270*/  EXIT ;  /* 0x000000000000794d */ /* 0x000fea0003800000 */
.L_x_1:
        /* <DEDUP_REMOVED lines=16> */
.L_x_40:


//--------------------- .text._Z12cuda_outflowPf  --------------------------
	.section	.text._Z12cuda_outflowPf,"ax",@progbits
	.align	128
        .global         _Z12cuda_outflowPf
        .type           _Z12cuda_outflowPf,@function
        .size           _Z12cuda_outflowPf,(.L_x_41 - _Z12cuda_outflowPf)
        .other          _Z12cuda_outflowPf,@"STO_CUDA_ENTRY STV_DEFAULT"
_Z12cuda_outflowPf:
.text._Z12cuda_outflowPf:
[----:B------:R-:W-:Y:S01]  /*0000*/  LDC R1, c[0x0][0x37c] ;  /* 0x0000df00ff017b82 */ /* 0x000fe20000000800 */
[----:B------:R-:W0:Y:S07]  /*0010*/  S2R R3, SR_TID.X ;  /* 0x0000000000037919 */ /* 0x000e2e0000002100 */
[----:B------:R-:W0:Y:S08]  /*0020*/  S2UR UR4, SR_CTAID.X ;  /* 0x00000000000479c3 */ /* 0x000e300000002500 */
[----:B------:R-:W0:Y:S02]  /*0030*/  LDC R0, c[0x0][0x360] ;  /* 0x0000d800ff007b82 */ /* 0x000e240000000800 */
[----:B0-----:R-:W-:-:S05]  /*0040*/  IMAD R0, R0, UR4, R3 ;  /* 0x0000000400007c24 */ /* 0x001fca000f8e0203 */
[----:B------:R-:W-:-:S13]  /*0050*/  ISETP.GT.AND P0, PT, R0, 0x437, PT ;  /* 0x000004370000780c */ /* 0x000fda0003f04270 */
[----:B------:R-:W-:Y:S05]  /*0060*/  @P0 EXIT ;  /* 0x000000000000094d */ /* 0x000fea0003800000 */
[----:B------:R-:W0:Y:S01]  /*0070*/  LDC.64 R2, c[0x0][0x380] ;  /* 0x0000e000ff027b82 */ /* 0x000e220000000a00 */
[----:B------:R-:W1:Y:S01]  /*0080*/  LDCU.64 UR4, c[0x0][0x358] ;  /* 0x00006b00ff0477ac */ /* 0x000e620008000a00 */
[----:B------:R-:W-:-:S04]  /*0090*/  IMAD R5, R0, 0x4380, RZ ;  /* 0x0000438000057824 */ /* 0x000fc800078e02ff */
[----:B0-----:R-:W-:-:S05]  /*00a0*/  IMAD.WIDE R2, R5, 0x4, R2 ;  /* 0x0000000405027825 */ /* 0x001fca00078e0202 */
[----:B-1----:R-:W2:Y:S04]  /*00b0*/  LDG.E R5, desc[UR4][R2.64+0x10dd0] ;  /* 0x010dd00402057981 */ /* 0x002ea8000c1e1900 */
[----:B------:R-:W3:Y:S04]  /*00c0*/  LDG.E R7, desc[UR4][R2.64+0x10dd4] ;  /* 0x010dd40402077981 */ /* 0x000ee8000c1e1900 */
[----:B------:R-:W4:Y:S04]  /*00d0*/  LDG.E R9, desc[UR4][R2.64+0x10dd8] ;  /* 0x010dd80402097981 */ /* 0x000f28000c1e1900 */
[----:B--2---:R-:W-:Y:S04]  /*00e0*/  STG.E desc[UR4][R2.64+0x10df4], R5 ;  /* 0x010df40502007986 */ /* 0x004fe8000c101904 */
[----:B---3--:R-:W-:Y:S04]  /*00f0*/  STG.E desc[UR4][R2.64+0x10df8], R7 ;  /* 0x010df80702007986 */ /* 0x008fe8000c101904 */
[----:B----4-:R-:W-:Y:S01]  /*0100*/  STG.E desc[UR4][R2.64+0x10dfc], R9 ;  /* 0x010dfc0902007986 */ /* 0x010fe2000c101904 */
[----:B------:R-:W-:Y:S05]  /*0110*/  EXIT ;  /* 0x000000000000794d */ /* 0x000fea0003800000 */
.L_x_2:
        /* <DEDUP_REMOVED lines=14> */
.L_x_41:


//--------------------- .text._Z11cuda_inflowPfS_S_S_S_ --------------------------
	.section	.text._Z11cuda_inflowPfS_S_S_S_,"ax",@progbits
	.align	128
        .global         _Z11cuda_inflowPfS_S_S_S_
        .type           _Z11cuda_inflowPfS_S_S_S_,@function
        .size           _Z11cuda_inflowPfS_S_S_S_,(.L_x_37 - _Z11cuda_inflowPfS_S_S_S_)
        .other          _Z11cuda_inflowPfS_S_S_S_,@"STO_CUDA_ENTRY STV_DEFAULT"
_Z11cuda_inflowPfS_S_S_S_:
.text._Z11cuda_inflowPfS_S_S_S_:
[----:B------:R-:W0:Y:S01]  /*0000*/  LDC R1, c[0x0][0x37c] ;  /* 0x0000df00ff017b82 */ /* 0x000e220000000800 */
[----:B------:R-:W1:Y:S07]  /*0010*/  S2R R3, SR_TID.X ;  /* 0x0000000000037919 */ /* 0x000e6e0000002100 */
[----:B------:R-:W1:Y:S01]  /*0020*/  S2UR UR4, SR_CTAID.X ;  /* 0x00000000000479c3 */ /* 0x000e620000002500 */
[----:B0-----:R-:W-:-:S07]  /*0030*/  VIADD R1, R1, 0xffffffd8 ;  /* 0xffffffd801017836 */ /* 0x001fce0000000000 */
[----:B------:R-:W1:Y:S02]  /*0040*/  LDC R10, c[0x0][0x360] ;  /* 0x0000d800ff0a7b82 */ /* 0x000e640000000800 */
[----:B-1----:R-:W-:-:S05]  /*0050*/  IMAD R10, R10, UR4, R3 ;  /* 0x000000040a0a7c24 */ /* 0x002fca000f8e0203 */
[----:B------:R-:W-:-:S13]  /*0060*/  ISETP.GT.AND P0, PT, R10, 0x437, PT ;  /* 0x000004370a00780c */ /* 0x000fda0003f04270 */
[----:B------:R-:W-:Y:S05]  /*0070*/  @P0 EXIT ;  /* 0x000000000000094d */ /* 0x000fea0003800000 */
[----:B------:R-:W-:Y:S01]  /*0080*/  IMAD.HI R0, R10, 0x1e5e6d9d, RZ ;  /* 0x1e5e6d9d0a007827 */ /* 0x000fe200078e02ff */
[----:B------:R-:W-:Y:S01]  /*0090*/  UMOV UR4, 0x51eb851f ;  /* 0x51eb851f00047882 */ /* 0x000fe20000000000 */
[----:B------:R-:W-:Y:S01]  /*00a0*/  UMOV UR5, 0x40091eb8 ;  /* 0x40091eb800057882 */ /* 0x000fe20000000000 */
[----:B------:R-:W-:Y:S02]  /*00b0*/  BSSY.RECONVERGENT B0, `(.L_x_3) ;  /* 0x000001d000007945 */ /* 0x000fe40003800200 */
[----:B------:R-:W-:-:S04]  /*00c0*/  SHF.R.U32.HI R3, RZ, 0x1f, R0 ;  /* 0x0000001fff037819 */ /* 0x000fc80000011600 */
[----:B------:R-:W-:-:S05]  /*00d0*/  LEA.HI.SX32 R3, R0, R3, 0x19 ;  /* 0x0000000300037211 */ /* 0x000fca00078fcaff */
[----:B------:R-:W-:-:S04]  /*00e0*/  IMAD.SHL.U32 R4, R3, 0x2, RZ ;  /* 0x0000000203047824 */ /* 0x000fc800078e00ff */
[----:B------:R-:W0:Y:S02]  /*00f0*/  I2F.F64 R16, R4 ;  /* 0x0000000400107312 */ /* 0x000e240000201c00 */
[----:B0-----:R-:W-:Y:S01]  /*0100*/  DMUL R16, R16, UR4 ;  /* 0x0000000410107c28 */ /* 0x001fe20008000000 */
[----:B------:R-:W0:Y:S07]  /*0110*/  LDCU.64 UR4, c[0x0][0x358] ;  /* 0x00006b00ff0477ac */ /* 0x000e2e0008000a00 */
[----:B------:R-:W-:-:S14]  /*0120*/  DSETP.NEU.AND P0, PT, |R16|, +INF , PT ;  /* 0x7ff000001000742a */ /* 0x000fdc0003f0d200 */
[----:B------:R-:W-:Y:S01]  /*0130*/  @!P0 DMUL R2, RZ, R16 ;  /* 0x00000010ff028228 */ /* 0x000fe20000000000 */
[----:B------:R-:W-:Y:S01]  /*0140*/  @!P0 IMAD.MOV.U32 R0, RZ, RZ, RZ ;  /* 0x000000ffff008224 */ /* 0x000fe200078e00ff */
[----:B0-----:R-:W-:Y:S09]  /*0150*/  @!P0 BRA `(.L_x_4) ;  /* 0x0000000000488947 */ /* 0x001ff20003800000 */
[----:B------:R-:W-:Y:S01]  /*0160*/  UMOV UR6, 0x6dc9c883 ;  /* 0x6dc9c88300067882 */ /* 0x000fe20000000000 */
[----:B------:R-:W-:Y:S01]  /*0170*/  UMOV UR7, 0x3fe45f30 ;  /* 0x3fe45f3000077882 */ /* 0x000fe20000000000 */
[C---:B------:R-:W-:Y:S02]  /*0180*/  DSETP.GE.AND P0, PT, |R16|.reuse, 2.14748364800000000000e+09, PT ;  /* 0x41e000001000742a */ /* 0x040fe40003f06200 */
[----:B------:R-:W-:Y:S01]  /*0190*/  DMUL R4, R16, UR6 ;  /* 0x0000000610047c28 */ /* 0x000fe20008000000 */
[----:B------:R-:W-:Y:S01]  /*01a0*/  UMOV UR6, 0x54442d18 ;  /* 0x54442d1800067882 */ /* 0x000fe20000000000 */
[----:B------:R-:W-:-:S04]  /*01b0*/  UMOV UR7, 0x3ff921fb ;  /* 0x3ff921fb00077882 */ /* 0x000fc80000000000 */
[----:B------:R-:W0:Y:S08]  /*01c0*/  F2I.F64 R0, R4 ;  /* 0x0000000400007311 */ /* 0x000e300000301100 */
[----:B0-----:R-:W0:Y:S02]  /*01d0*/  I2F.F64 R2, R0 ;  /* 0x0000000000027312 */ /* 0x001e240000201c00 */
[----:B0-----:R-:W-:Y:S01]  /*01e0*/  DFMA R6, R2, -UR6, R16 ;  /* 0x8000000602067c2b */ /* 0x001fe20008000010 */
[----:B------:R-:W-:Y:S01]  /*01f0*/  UMOV UR6, 0x33145c00 ;  /* 0x33145c0000067882 */ /* 0x000fe20000000000 */
[----:B------:R-:W-:-:S06]  /*0200*/  UMOV UR7, 0x3c91a626 ;  /* 0x3c91a62600077882 */ /* 0x000fcc0000000000 */
[----:B------:R-:W-:Y:S01]  /*0210*/  DFMA R6, R2, -UR6, R6 ;  /* 0x8000000602067c2b */ /* 0x000fe20008000006 */
[----:B------:R-:W-:Y:S01]  /*0220*/  UMOV UR6, 0x252049c0 ;  /* 0x252049c000067882 */ /* 0x000fe20000000000 */
[----:B------:R-:W-:-:S06]  /*0230*/  UMOV UR7, 0x397b839a ;  /* 0x397b839a00077882 */ /* 0x000fcc0000000000 */
[----:B------:R-:W-:Y:S01]  /*0240*/  DFMA R2, R2, -UR6, R6 ;  /* 0x8000000602027c2b */ /* 0x000fe20008000006 */
[----:B------:R-:W-:Y:S10]  /*0250*/  @!P0 BRA `(.L_x_4) ;  /* 0x0000000000088947 */ /* 0x000ff40003800000 */
[----:B------:R-:W-:-:S07]  /*0260*/  MOV R12, 0x280 ;  /* 0x00000280000c7802 */ /* 0x000fce0000000f00 */
[----:B------:R-:W-:Y:S05]  /*0270*/  CALL.REL.NOINC `($_Z11cuda_inflowPfS_S_S_S_$__internal_trig_reduction_slowpathd) ;  /* 0x0000001000107944 */ /* 0x000fea0003c00000 */
.L_x_4:
[----:B------:R-:W-:Y:S05]  /*0280*/  BSYNC.RECONVERGENT B0 ;  /* 0x0000000000007941 */ /* 0x000fea0003800200 */
.L_x_3:
[----:B------:R-:W0:Y:S01]  /*0290*/  LDCU.64 UR6, c[0x4][0x8] ;  /* 0x01000100ff0677ac */ /* 0x000e220008000a00 */
[----:B------:R-:W-:-:S05]  /*02a0*/  IMAD.SHL.U32 R4, R0, 0x40, RZ ;  /* 0x0000004000047824 */ /* 0x000fca00078e00ff */
[----:B------:R-:W-:-:S04]  /*02b0*/  LOP3.LUT R4, R4, 0x40, RZ, 0xc0, !PT ;  /* 0x0000004004047812 */ /* 0x000fc800078ec0ff */
[----:B0-----:R-:W-:-:S05]  /*02c0*/  IADD3 R20, P0, PT, R4, UR6, RZ ;  /* 0x0000000604147c10 */ /* 0x001fca000ff1e0ff */
[----:B------:R-:W-:-:S05]  /*02d0*/  IMAD.X R21, RZ, RZ, UR7, P0 ;  /* 0x00000007ff157e24 */ /* 0x000fca00080e06ff */
[----:B------:R-:W2:Y:S04]  /*02e0*/  LDG.E.128.CONSTANT R16, desc[UR4][R20.64] ;  /* 0x0000000414107981 */ /* 0x000ea8000c1e9d00 */
[----:B------:R-:W3:Y:S04]  /*02f0*/  LDG.E.128.CONSTANT R12, desc[UR4][R20.64+0x10] ;  /* 0x00001004140c7981 */ /* 0x000ee8000c1e9d00 */
[----:B------:R-:W4:Y:S01]  /*0300*/  LDG.E.128.CONSTANT R4, desc[UR4][R20.64+0x20] ;  /* 0x0000200414047981 */ /* 0x000f22000c1e9d00 */
[----:B------:R-:W-:Y:S01]  /*0310*/  LOP3.LUT R8, R0, 0x1, RZ, 0xc0, !PT ;  /* 0x0000000100087812 */ /* 0x000fe200078ec0ff */
[----:B------:R-:W-:Y:S01]  /*0320*/  IMAD.MOV.U32 R22, RZ, RZ, 0x20fd8164 ;  /* 0x20fd8164ff167424 */ /* 0x000fe200078e00ff */
[----:B------:R-:W-:Y:S01]  /*0330*/  UMOV UR6, 0x47ae147b ;  /* 0x47ae147b00067882 */ /* 0x000fe20000000000 */
[----:B------:R-:W-:Y:S01]  /*0340*/  IMAD.MOV.U32 R11, RZ, RZ, 0x3da8ff83 ;  /* 0x3da8ff83ff0b7424 */ /* 0x000fe200078e00ff */
[----:B------:R-:W-:Y:S01]  /*0350*/  ISETP.NE.U32.AND P0, PT, R8, 0x1, PT ;  /* 0x000000010800780c */ /* 0x000fe20003f05070 */
[----:B------:R-:W-:Y:S01]  /*0360*/  DMUL R8, R2, R2 ;  /* 0x0000000202087228 */ /* 0x000fe20000000000 */
[----:B------:R-:W-:-:S02]  /*0370*/  UMOV UR7, 0x3fa47ae1 ;  /* 0x3fa47ae100077882 */ /* 0x000fc40000000000 */
[----:B------:R-:W-:Y:S02]  /*0380*/  FSEL R22, R22, -8.06006814911005101289e+34, !P0 ;  /* 0xf9785eba16167808 */ /* 0x000fe40004000000 */
[----:B------:R-:W-:Y:S01]  /*0390*/  FSEL R23, -R11, 0.11223486810922622681, !P0 ;  /* 0x3de5db650b177808 */ /* 0x000fe20004000100 */
[----:B------:R-:W-:-:S05]  /*03a0*/  IMAD R11, R10, 0x4380, RZ ;  /* 0x000043800a0b7824 */ /* 0x000fca00078e02ff */
[----:B--2---:R-:W-:-:S08]  /*03b0*/  DFMA R16, R8, R22, R16 ;  /* 0x000000160810722b */ /* 0x004fd00000000010 */
[----:B------:R-:W-:-:S08]  /*03c0*/  DFMA R16, R8, R16, R18 ;  /* 0x000000100810722b */ /* 0x000fd00000000012 */
[----:B---3--:R-:W-:-:S08]  /*03d0*/  DFMA R12, R8, R16, R12 ;  /* 0x00000010080c722b */ /* 0x008fd0000000000c */
[----:B------:R-:W-:-:S08]  /*03e0*/  DFMA R12, R8, R12, R14 ;  /* 0x0000000c080c722b */ /* 0x000fd0000000000e */
[----:B----4-:R-:W-:-:S08]  /*03f0*/  DFMA R4, R8, R12, R4 ;  /* 0x0000000c0804722b */ /* 0x010fd00000000004 */
[----:B------:R-:W-:Y:S01]  /*0400*/  DFMA R4, R8, R4, R6 ;  /* 0x000000040804722b */ /* 0x000fe20000000006 */
[----:B------:R-:W-:Y:S01]  /*0410*/  IMAD.MOV.U32 R6, RZ, RZ, -0x14e3bcd3 ;  /* 0xeb1c432dff067424 */ /* 0x000fe200078e00ff */
[----:B------:R-:W-:-:S06]  /*0420*/  MOV R7, 0x3f1a36e2 ;  /* 0x3f1a36e200077802 */ /* 0x000fcc0000000f00 */
[----:B------:R-:W-:Y:S02]  /*0430*/  DFMA R2, R4, R2, R2 ;  /* 0x000000020402722b */ /* 0x000fe40000000002 */
[----:B------:R-:W-:Y:S01]  /*0440*/  DFMA R4, R8, R4, 1 ;  /* 0x3ff000000804742b */ /* 0x000fe20000000004 */
[----:B------:R-:W0:Y:S09]  /*0450*/  LDC.64 R8, c[0x0][0x388] ;  /* 0x0000e200ff087b82 */ /* 0x000e320000000a00 */
[----:B------:R-:W-:-:S02]  /*0460*/  FSEL R4, R4, R2, !P0 ;  /* 0x0000000204047208 */ /* 0x000fc40004000000 */
[----:B------:R-:W-:Y:S02]  /*0470*/  FSEL R5, R5, R3, !P0 ;  /* 0x0000000305057208 */ /* 0x000fe40004000000 */
[----:B------:R-:W-:-:S04]  /*0480*/  LOP3.LUT P0, RZ, R0, 0x2, RZ, 0xc0, !PT ;  /* 0x0000000200ff7812 */ /* 0x000fc8000780c0ff */
[----:B------:R-:W-:-:S10]  /*0490*/  DADD R2, RZ, -R4 ;  /* 0x00000000ff027229 */ /* 0x000fd40000000804 */
[----:B------:R-:W-:Y:S02]  /*04a0*/  FSEL R2, R4, R2, !P0 ;  /* 0x0000000204027208 */ /* 0x000fe40004000000 */
[----:B------:R-:W-:Y:S02]  /*04b0*/  FSEL R3, R5, R3, !P0 ;  /* 0x0000000305037208 */ /* 0x000fe40004000000 */
[----:B------:R-:W1:Y:S04]  /*04c0*/  LDC.64 R4, c[0x0][0x380] ;  /* 0x0000e000ff047b82 */ /* 0x000e680000000a00 */
[----:B------:R-:W-:Y:S01]  /*04d0*/  DFMA R2, R2, R6, 1 ;  /* 0x3ff000000202742b */ /* 0x000fe20000000006 */
[----:B------:R-:W-:-:S07]  /*04e0*/  IMAD R7, R10, 0xf00, RZ ;  /* 0x00000f000a077824 */ /* 0x000fce00078e02ff */
[----:B------:R-:W-:-:S10]  /*04f0*/  DMUL R2, R2, UR6 ;  /* 0x0000000602027c28 */ /* 0x000fd40008000000 */
[----:B------:R-:W2:Y:S01]  /*0500*/  F2F.F32.F64 R3, R2 ;  /* 0x0000000200037310 */ /* 0x000ea20000301000 */
[----:B-1----:R-:W-:-:S04]  /*0510*/  IMAD.WIDE R6, R7, 0x4, R4 ;  /* 0x0000000407067825 */ /* 0x002fc800078e0204 */
[----:B0-----:R-:W-:Y:S01]  /*0520*/  IMAD.WIDE R4, R11, 0x4, R8 ;  /* 0x000000040b047825 */ /* 0x001fe200078e0208 */
[----:B--2---:R0:W-:Y:S04]  /*0530*/  STG.E desc[UR4][R6.64], R3 ;  /* 0x0000000306007986 */ /* 0x0041e8000c101904 */
[----:B------:R0:W-:Y:S04]  /*0540*/  STG.E desc[UR4][R6.64+0x4], R3 ;  /* 0x0000040306007986 */ /* 0x0001e8000c101904 */
[----:B------:R-:W2:Y:S04]  /*0550*/  LDG.E R0, desc[UR4][R4.64+0xc] ;  /* 0x00000c0404007981 */ /* 0x000ea8000c1e1900 */
[----:B------:R-:W2:Y:S04]  /*0560*/  LDG.E R9, desc[UR4][R4.64+0x10] ;  /* 0x0000100404097981 */ /* 0x000ea8000c1e1900 */
[----:B------:R-:W3:Y:S04]  /*0570*/  LDG.E R8, desc[UR4][R4.64+0x18] ;  /* 0x0000180404087981 */ /* 0x000ee8000c1e1900 */
[----:B------:R-:W3:Y:S04]  /*0580*/  LDG.E R13, desc[UR4][R4.64+0x1c] ;  /* 0x00001c04040d7981 */ /* 0x000ee8000c1e1900 */
[----:B------:R-:W4:Y:S04]  /*0590*/  LDG.E R11, desc[UR4][R4.64+0x14] ;  /* 0x00001404040b7981 */ /* 0x000f28000c1e1900 */
[----:B------:R-:W5:Y:S01]  /*05a0*/  LDG.E R2, desc[UR4][R4.64+0x20] ;  /* 0x0000200404027981 */ /* 0x000f62000c1e1900 */
[----:B------:R-:W-:Y:S01]  /*05b0*/  FADD R14, -R3, 1 ;  /* 0x3f800000030e7421 */ /* 0x000fe20000000100 */
[----:B------:R-:W-:Y:S03]  /*05c0*/  BSSY.RECONVERGENT B0, `(.L_x_5) ;  /* 0x0000011000007945 */ /* 0x000fe60003800200 */
[----:B------:R-:W-:-:S05]  /*05d0*/  VIADD R12, R14, 0x1800000 ;  /* 0x018000000e0c7836 */ /* 0x000fca0000000000 */
[----:B------:R-:W-:-:S04]  /*05e0*/  LOP3.LUT R12, R12, 0x7f800000, RZ, 0xc0, !PT ;  /* 0x7f8000000c0c7812 */ /* 0x000fc800078ec0ff */
[----:B------:R-:W-:Y:S01]  /*05f0*/  ISETP.GT.U32.AND P0, PT, R12, 0x1ffffff, PT ;  /* 0x01ffffff0c00780c */ /* 0x000fe20003f04070 */
[----:B--2---:R-:W-:Y:S01]  /*0600*/  FADD R0, R0, R9 ;  /* 0x0000000900007221 */ /* 0x004fe20000000000 */
[----:B---3--:R-:W-:-:S03]  /*0610*/  FADD R9, R8, R13 ;  /* 0x0000000d08097221 */ /* 0x008fc60000000000 */
[----:B----4-:R-:W-:Y:S01]  /*0620*/  FADD R8, R0, R11 ;  /* 0x0000000b00087221 */ /* 0x010fe20000000000 */
[----:B-----5:R-:W-:-:S07]  /*0630*/  FADD R9, R9, R2 ;  /* 0x0000000209097221 */ /* 0x020fce0000000000 */
[----:B0-----:R-:W-:Y:S05]  /*0640*/  @P0 BRA `(.L_x_6) ;  /* 0x0000000000100947 */ /* 0x001fea0003800000 */
[----:B------:R-:W-:-:S07]  /*0650*/  MOV R12, 0x670 ;  /* 0x00000670000c7802 */ /* 0x000fce0000000f00 */
[----:B------:R-:W-:Y:S05]  /*0660*/  CALL.REL.NOINC `($__internal_0_$__cuda_sm20_rcp_rn_f32_slowpath) ;  /* 0x0000000800407944 */ /* 0x000fea0003c00000 */
[----:B------:R-:W-:Y:S01]  /*0670*/  IMAD.MOV.U32 R17, RZ, RZ, R3 ;  /* 0x000000ffff117224 */ /* 0x000fe200078e0003 */
[----:B------:R-:W-:Y:S06]  /*0680*/  BRA `(.L_x_7) ;  /* 0x0000000000107947 */ /* 0x000fec0003800000 */
.L_x_6:
[----:B------:R-:W0:Y:S02]  /*0690*/  MUFU.RCP R17, R14 ;  /* 0x0000000e00117308 */ /* 0x000e240000001000 */
[----:B0-----:R-:W-:-:S04]  /*06a0*/  FFMA R0, R14, R17, -1 ;  /* 0xbf8000000e007423 */ /* 0x001fc80000000011 */
[----:B------:R-:W-:-:S04]  /*06b0*/  FADD.FTZ R0, -R0, -RZ ;  /* 0x800000ff00007221 */ /* 0x000fc80000010100 */
[----:B------:R-:W-:-:S07]  /*06c0*/  FFMA R17, R17, R0, R17 ;  /* 0x0000000011117223 */ /* 0x000fce0000000011 */
.L_x_7:
[----:B------:R-:W-:Y:S05]  /*06d0*/  BSYNC.RECONVERGENT B0 ;  /* 0x0000000000007941 */ /* 0x000fea0003800200 */
.L_x_5:
[----:B------:R-:W0:Y:S01]  /*06e0*/  LDC.64 R12, c[0x0][0x390] ;  /* 0x0000e400ff0c7b82 */ /* 0x000e220000000a00 */
[----:B------:R-:W-:Y:S01]  /*06f0*/  FFMA R8, R9, 2, R8 ;  /* 0x4000000009087823 */ /* 0x000fe20000000008 */
[----:B------:R-:W-:-:S03]  /*0700*/  IMAD R11, R10, 0x780, RZ ;  /* 0x000007800a0b7824 */ /* 0x000fc600078e02ff */
[----:B------:R-:W-:-:S03]  /*0710*/  FMUL R17, R8, R17 ;  /* 0x0000001108117220 */ /* 0x000fc60000400000 */
[----:B------:R-:W1:Y:S01]  /*0720*/  LDC.64 R2, c[0x0][0x3a0] ;  /* 0x0000e800ff027b82 */ /* 0x000e620000000a00 */
[----:B0-----:R-:W-:-:S05]  /*0730*/  IMAD.WIDE R10, R11, 0x4, R12 ;  /* 0x000000040b0a7825 */ /* 0x001fca00078e020c */
[----:B------:R0:W-:Y:S04]  /*0740*/  STG.E desc[UR4][R10.64], R17 ;  /* 0x000000110a007986 */ /* 0x0001e8000c101904 */
[----:B------:R-:W2:Y:S04]  /*0750*/  LDG.E R12, desc[UR4][R6.64+0x4] ;  /* 0x00000404060c7981 */ /* 0x000ea8000c1e1900 */
[----:B-1----:R-:W2:Y:S04]  /*0760*/  LDG.E R15, desc[UR4][R2.64+0x4] ;  /* 0x00000404020f7981 */ /* 0x002ea8000c1e1900 */
[----:B------:R-:W3:Y:S04]  /*0770*/  LDG.E R14, desc[UR4][R6.64] ;  /* 0x00000004060e7981 */ /* 0x000ee8000c1e1900 */
[----:B------:R-:W3:Y:S01]  /*0780*/  LDG.E R13, desc[UR4][R2.64] ;  /* 0x00000004020d7981 */ /* 0x000ee2000c1e1900 */
[----:B------:R-:W1:Y:S03]  /*0790*/  LDC.64 R8, c[0x0][0x398] ;  /* 0x0000e600ff087b82 */ /* 0x000e660000000a00 */
[----:B------:R-:W4:Y:S04]  /*07a0*/  LDG.E R23, desc[UR4][R2.64+0x44] ;  /* 0x0000440402177981 */ /* 0x000f28000c1e1900 */
[----:B------:R-:W5:Y:S04]  /*07b0*/  LDG.E R21, desc[UR4][R2.64+0x40] ;  /* 0x0000400402157981 */ /* 0x000f68000c1e1900 */
[----:B------:R-:W5:Y:S04]  /*07c0*/  LDG.E R0, desc[UR4][R4.64+0x20] ;  /* 0x0000200404007981 */ /* 0x000f68000c1e1900 */
[----:B-1----:R-:W5:Y:S04]  /*07d0*/  LDG.E R22, desc[UR4][R8.64] ;  /* 0x0000000408167981 */ /* 0x002f68000c1e1900 */
[----:B------:R-:W5:Y:S01]  /*07e0*/  LDG.E R16, desc[UR4][R8.64+0x20] ;  /* 0x0000200408107981 */ /* 0x000f62000c1e1900 */
[----:B--2---:R-:W-:-:S04]  /*07f0*/  FMUL R18, R15, R12 ;  /* 0x0000000c0f127220 */ /* 0x004fc80000400000 */
[----:B---3--:R-:W-:-:S04]  /*0800*/  FFMA R13, R13, R14, R18 ;  /* 0x0000000e0d0d7223 */ /* 0x008fc80000000012 */
[----:B------:R-:W-:Y:S01]  /*0810*/  FMUL R26, R13, 3 ;  /* 0x404000000d1a7820 */ /* 0x000fe20000400000 */
[----:B----4-:R-:W-:-:S03]  /*0820*/  FMUL R23, R12, R23 ;  /* 0x000000170c177220 */ /* 0x010fc60000400000 */
[----:B------:R-:W1:Y:S01]  /*0830*/  F2F.F64.F32 R18, R26 ;  /* 0x0000001a00127310 */ /* 0x000e620000201800 */
[----:B------:R-:W-:Y:S01]  /*0840*/  FADD R27, R26, 1 ;  /* 0x3f8000001a1b7421 */ /* 0x000fe20000000000 */
[----:B-----5:R-:W-:Y:S01]  /*0850*/  FFMA R23, R14, R21, R23 ;  /* 0x000000150e177223 */ /* 0x020fe20000000017 */
[----:B------:R-:W-:-:S03]  /*0860*/  FMUL R15, R12, R12 ;  /* 0x0000000c0c0f7220 */ /* 0x000fc60000400000 */
[----:B------:R-:W-:Y:S02]  /*0870*/  FMUL R28, R23, 3 ;  /* 0x40400000171c7820 */ /* 0x000fe40000400000 */
[----:B------:R-:W2:Y:S01]  /*0880*/  F2F.F64.F32 R20, R27 ;  /* 0x0000001b00147310 */ /* 0x000ea20000201800 */
[----:B------:R-:W-:Y:S01]  /*0890*/  FFMA R23, R14, R14, R15 ;  /* 0x0000000e0e177223 */ /* 0x000fe2000000000f */
[----:B------:R-:W-:-:S06]  /*08a0*/  FADD R29, R28, 1 ;  /* 0x3f8000001c1d7421 */ /* 0x000fcc0000000000 */
[----:B------:R-:W3:Y:S01]  /*08b0*/  F2F.F64.F32 R12, R28 ;  /* 0x0000001c000c7310 */ /* 0x000ee20000201800 */
[----:B-1----:R-:W-:Y:S01]  /*08c0*/  DMUL R24, R18, 0.5 ;  /* 0x3fe0000012187828 */ /* 0x002fe20000000000 */
[----:B------:R-:W-:-:S06]  /*08d0*/  FMUL R26, R23, 1.5 ;  /* 0x3fc00000171a7820 */ /* 0x000fcc0000400000 */
[----:B------:R-:W1:Y:S01]  /*08e0*/  F2F.F64.F32 R14, R29 ;  /* 0x0000001d000e7310 */ /* 0x000e620000201800 */
[----:B--2---:R-:W-:Y:S01]  /*08f0*/  DFMA R18, R18, R24, R20 ;  /* 0x000000181212722b */ /* 0x004fe20000000014 */
[----:B------:R-:W-:-:S06]  /*0900*/  FMUL R22, R17, R22 ;  /* 0x0000001611167220 */ /* 0x000fcc0000400000 */
[----:B------:R-:W2:Y:S01]  /*0910*/  F2F.F64.F32 R20, R26 ;  /* 0x0000001a00147310 */ /* 0x000ea20000201800 */
[----:B---3--:R-:W-:Y:S01]  /*0920*/  DMUL R24, R12, 0.5 ;  /* 0x3fe000000c187828 */ /* 0x008fe20000000000 */
[----:B------:R-:W-:-:S06]  /*0930*/  FMUL R16, R17, R16 ;  /* 0x0000001011107220 */ /* 0x000fcc0000400000 */
[----:B------:R-:W3:Y:S01]  /*0940*/  F2F.F64.F32 R22, R22 ;  /* 0x0000001600167310 */ /* 0x000ee20000201800 */
[----:B-1----:R-:W-:-:S07]  /*0950*/  DFMA R14, R12, R24, R14 ;  /* 0x000000180c0e722b */ /* 0x002fce000000000e */
[----:B------:R-:W1:Y:S01]  /*0960*/  F2F.F64.F32 R12, R16 ;  /* 0x00000010000c7310 */ /* 0x000e620000201800 */
[----:B--2---:R-:W-:Y:S02]  /*0970*/  DADD R18, R18, -R20 ;  /* 0x0000000012127229 */ /* 0x004fe40000000814 */
[----:B------:R-:W-:-:S06]  /*0980*/  DADD R14, -R20, R14 ;  /* 0x00000000140e7229 */ /* 0x000fcc000000010e */
[----:B---3--:R-:W-:Y:S02]  /*0990*/  DMUL R18, R22, R18 ;  /* 0x0000001216127228 */ /* 0x008fe40000000000 */
[----:B-1----:R-:W-:-:S08]  /*09a0*/  DMUL R20, R12, R14 ;  /* 0x0000000e0c147228 */ /* 0x002fd00000000000 */
[----:B------:R-:W1:Y:S08]  /*09b0*/  F2F.F32.F64 R19, R18 ;  /* 0x0000001200137310 */ /* 0x000e700000301000 */
[----:B------:R-:W2:Y:S01]  /*09c0*/  F2F.F32.F64 R21, R20 ;  /* 0x0000001400157310 */ /* 0x000ea20000301000 */
[----:B-1----:R-:W-:-:S04]  /*09d0*/  FADD R0, R19, R0 ;  /* 0x0000000013007221 */ /* 0x002fc80000000000 */
[----:B--2---:R-:W-:Y:S02]  /*09e0*/  FADD R13, R0, -R21 ;  /* 0x80000015000d7221 */ /* 0x004fe40000000000 */
[----:B------:R-:W2:Y:S04]  /*09f0*/  LDG.E R0, desc[UR4][R4.64+0x1c] ;  /* 0x00001c0404007981 */ /* 0x000ea8000c1e1900 */
[----:B------:R1:W-:Y:S04]  /*0a00*/  STG.E desc[UR4][R4.64], R13 ;  /* 0x0000000d04007986 */ /* 0x0003e8000c101904 */
[----:B------:R-:W3:Y:S04]  /*0a10*/  LDG.E R23, desc[UR4][R2.64+0xc] ;  /* 0x00000c0402177981 */ /* 0x000ee8000c1e1900 */
[----:B------:R-:W3:Y:S04]  /*0a20*/  LDG.E R12, desc[UR4][R6.64+0x4] ;  /* 0x00000404060c7981 */ /* 0x000ee8000c1e1900 */
[----:B------:R-:W4:Y:S04]  /*0a30*/  LDG.E R15, desc[UR4][R2.64+0x8] ;  /* 0x00000804020f7981 */ /* 0x000f28000c1e1900 */
[----:B------:R-:W4:Y:S04]  /*0a40*/  LDG.E R14, desc[UR4][R6.64] ;  /* 0x00000004060e7981 */ /* 0x000f28000c1e1900 */
[----:B------:R-:W1:Y:S04]  /*0a50*/  LDG.E R27, desc[UR4][R2.64+0x3c] ;  /* 0x00003c04021b7981 */ /* 0x000e68000c1e1900 */
[----:B------:R-:W5:Y:S04]  /*0a60*/  LDG.E R25, desc[UR4][R2.64+0x38] ;  /* 0x0000380402197981 */ /* 0x000f68000c1e1900 */
[----:B0-----:R-:W2:Y:S04]  /*0a70*/  LDG.E R17, desc[UR4][R10.64] ;  /* 0x000000040a117981 */ /* 0x001ea8000c1e1900 */
[----:B------:R-:W2:Y:S04]  /*0a80*/  LDG.E R22, desc[UR4][R8.64+0x4] ;  /* 0x0000040408167981 */ /* 0x000ea8000c1e1900 */
[----:B------:R-:W2:Y:S01]  /*0a90*/  LDG.E R16, desc[UR4][R8.64+0x1c] ;  /* 0x00001c0408107981 */ /* 0x000ea2000c1e1900 */
[----:B---3--:R-:W-:-:S04]  /*0aa0*/  FMUL R18, R23, R12 ;  /* 0x0000000c17127220 */ /* 0x008fc80000400000 */
[----:B----4-:R-:W-:-:S04]  /*0ab0*/  FFMA R15, R15, R14, R18 ;  /* 0x0000000e0f0f7223 */ /* 0x010fc80000000012 */
[----:B------:R-:W-:Y:S01]  /*0ac0*/  FMUL R26, R15, 3 ;  /* 0x404000000f1a7820 */ /* 0x000fe20000400000 */
[----:B-1----:R-:W-:-:S03]  /*0ad0*/  FMUL R13, R12, R27 ;  /* 0x0000001b0c0d7220 */ /* 0x002fc60000400000 */
[----:B------:R-:W0:Y:S01]  /*0ae0*/  F2F.F64.F32 R18, R26 ;  /* 0x0000001a00127310 */ /* 0x000e220000201800 */
[----:B------:R-:W-:Y:S01]  /*0af0*/  FADD R27, R26, 1 ;  /* 0x3f8000001a1b7421 */ /* 0x000fe20000000000 */
[----:B-----5:R-:W-:Y:S01]  /*0b00*/  FFMA R13, R14, R25, R13 ;  /* 0x000000190e0d7223 */ /* 0x020fe2000000000d */
[----:B------:R-:W-:-:S03]  /*0b10*/  FMUL R15, R12, R12 ;  /* 0x0000000c0c0f7220 */ /* 0x000fc60000400000 */
[----:B------:R-:W-:Y:S02]  /*0b20*/  FMUL R28, R13, 3 ;  /* 0x404000000d1c7820 */ /* 0x000fe40000400000 */
[----:B------:R-:W1:Y:S01]  /*0b30*/  F2F.F64.F32 R20, R27 ;  /* 0x0000001b00147310 */ /* 0x000e620000201800 */
[----:B------:R-:W-:Y:S01]  /*0b40*/  FFMA R23, R14, R14, R15 ;  /* 0x0000000e0e177223 */ /* 0x000fe2000000000f */
[----:B------:R-:W-:-:S06]  /*0b50*/  FADD R29, R28, 1 ;  /* 0x3f8000001c1d7421 */ /* 0x000fcc0000000000 */
[----:B------:R-:W3:Y:S01]  /*0b60*/  F2F.F64.F32 R12, R28 ;  /* 0x0000001c000c7310 */ /* 0x000ee20000201800 */
[----:B0-----:R-:W-:Y:S01]  /*0b70*/  DMUL R24, R18, 0.5 ;  /* 0x3fe0000012187828 */ /* 0x001fe20000000000 */
[----:B------:R-:W-:-:S06]  /*0b80*/  FMUL R26, R23, 1.5 ;  /* 0x3fc00000171a7820 */ /* 0x000fcc0000400000 */
[----:B------:R-:W0:Y:S01]  /*0b90*/  F2F.F64.F32 R14, R29 ;  /* 0x0000001d000e7310 */ /* 0x000e220000201800 */
[----:B-1----:R-:W-:Y:S01]  /*0ba0*/  DFMA R18, R18, R24, R20 ;  /* 0x000000181212722b */ /* 0x002fe20000000014 */
[----:B--2---:R-:W-:-:S06]  /*0bb0*/  FMUL R22, R17, R22 ;  /* 0x0000001611167220 */ /* 0x004fcc0000400000 */
[----:B------:R-:W1:Y:S01]  /*0bc0*/  F2F.F64.F32 R20, R26 ;  /* 0x0000001a00147310 */ /* 0x000e620000201800 */
[----:B---3--:R-:W-:Y:S01]  /*0bd0*/  DMUL R24, R12, 0.5 ;  /* 0x3fe000000c187828 */ /* 0x008fe20000000000 */
[----:B------:R-:W-:-:S06]  /*0be0*/  FMUL R16, R17, R16 ;  /* 0x0000001011107220 */ /* 0x000fcc0000400000 */
[----:B------:R-:W2:Y:S01]  /*0bf0*/  F2F.F64.F32 R22, R22 ;  /* 0x0000001600167310 */ /* 0x000ea20000201800 */
[----:B0-----:R-:W-:-:S07]  /*0c00*/  DFMA R14, R12, R24, R14 ;  /* 0x000000180c0e722b */ /* 0x001fce000000000e */
[----:B------:R-:W0:Y:S01]  /*0c10*/  F2F.F64.F32 R12, R16 ;  /* 0x00000010000c7310 */ /* 0x000e220000201800 */
[----:B-1----:R-:W-:Y:S02]  /*0c20*/  DADD R18, R18, -R20 ;  /* 0x0000000012127229 */ /* 0x002fe40000000814 */
[----:B------:R-:W-:-:S06]  /*0c30*/  DADD R14, -R20, R14 ;  /* 0x00000000140e7229 */ /* 0x000fcc000000010e */
[----:B--2---:R-:W-:Y:S02]  /*0c40*/  DMUL R18, R22, R18 ;  /* 0x0000001216127228 */ /* 0x004fe40000000000 */
[----:B0-----:R-:W-:-:S08]  /*0c50*/  DMUL R12, R12, R14 ;  /* 0x0000000e0c0c7228 */ /* 0x001fd00000000000 */
[----:B------:R-:W0:Y:S08]  /*0c60*/  F2F.F32.F64 R19, R18 ;  /* 0x0000001200137310 */ /* 0x000e300000301000 */
[----:B------:R-:W1:Y:S01]  /*0c70*/  F2F.F32.F64 R13, R12 ;  /* 0x0000000c000d7310 */ /* 0x000e620000301000 */
[----:B0-----:R-:W-:-:S04]  /*0c80*/  FADD R0, R19, R0 ;  /* 0x0000000013007221 */ /* 0x001fc80000000000 */
[----:B-1----:R-:W-:Y:S02]  /*0c90*/  FADD R17, R0, -R13 ;  /* 0x8000000d00117221 */ /* 0x002fe40000000000 */
[----:B------:R-:W2:Y:S04]  /*0ca0*/  LDG.E R0, desc[UR4][R4.64+0x18] ;  /* 0x0000180404007981 */ /* 0x000ea8000c1e1900 */
[----:B------:R0:W-:Y:S04]  /*0cb0*/  STG.E desc[UR4][R4.64+0x4], R17 ;  /* 0x0000041104007986 */ /* 0x0001e8000c101904 */
[----:B------:R-:W3:Y:S04]  /*0cc0*/  LDG.E R23, desc[UR4][R6.64+0x4] ;  /* 0x0000040406177981 */ /* 0x000ee8000c1e1900 */
[----:B------:R-:W3:Y:S04]  /*0cd0*/  LDG.E R16, desc[UR4][R2.64+0x14] ;  /* 0x0000140402107981 */ /* 0x000ee8000c1e1900 */
[----:B------:R3:W4:Y:S04]  /*0ce0*/  LDG.E R21, desc[UR4][R6.64] ;  /* 0x0000000406157981 */ /* 0x000728000c1e1900 */
[----:B------:R-:W4:Y:S04]  /*0cf0*/  LDG.E R14, desc[UR4][R2.64+0x10] ;  /* 0x00001004020e7981 */ /* 0x000f28000c1e1900 */
[----:B------:R-:W5:Y:S04]  /*0d00*/  LDG.E R20, desc[UR4][R2.64+0x34] ;  /* 0x0000340402147981 */ /* 0x000f68000c1e1900 */
[----:B------:R-:W2:Y:S04]  /*0d10*/  LDG.E R18, desc[UR4][R2.64+0x30] ;  /* 0x0000300402127981 */ /* 0x000ea8000c1e1900 */
[----:B------:R1:W2:Y:S04]  /*0d20*/  LDG.E R10, desc[UR4][R10.64] ;  /* 0x000000040a0a7981 */ /* 0x0002a8000c1e1900 */
[----:B------:R-:W2:Y:S04]  /*0d30*/  LDG.E R15, desc[UR4][R8.64+0x8] ;  /* 0x00000804080f7981 */ /* 0x000ea8000c1e1900 */
[----:B------:R0:W2:Y:S01]  /*0d40*/  LDG.E R13, desc[UR4][R8.64+0x18] ;  /* 0x00001804080d7981 */ /* 0x0000a2000c1e1900 */
[----:B---3--:R-:W-:-:S04]  /*0d50*/  FMUL R7, R16, R23 ;  /* 0x0000001710077220 */ /* 0x008fc80000400000 */
[----:B----4-:R-:W-:Y:S01]  /*0d60*/  FFMA R14, R14, R21, R7 ;  /* 0x000000150e0e7223 */ /* 0x010fe20000000007 */
[----:B-----5:R-:W-:-:S03]  /*0d70*/  FMUL R20, R23, R20 ;  /* 0x0000001417147220 */ /* 0x020fc60000400000 */
[----:B-1----:R-:W-:Y:S01]  /*0d80*/  FMUL R11, R14, 3 ;  /* 0x404000000e0b7820 */ /* 0x002fe20000400000 */
[----:B--2---:R-:W-:-:S03]  /*0d90*/  FFMA R20, R21, R18, R20 ;  /* 0x0000001215147223 */ /* 0x004fc60000000014 */
[----:B------:R-:W1:Y:S01]  /*0da0*/  F2F.F64.F32 R18, R11 ;  /* 0x0000000b00127310 */ /* 0x000e620000201800 */
[----:B------:R-:W-:Y:S01]  /*0db0*/  FMUL R25, R20, 3 ;  /* 0x4040000014197820 */ /* 0x000fe20000400000 */
[----:B------:R-:W-:Y:S01]  /*0dc0*/  FMUL R12, R23, R23 ;  /* 0x00000017170c7220 */ /* 0x000fe20000400000 */
[----:B------:R-:W-:Y:S02]  /*0dd0*/  FADD R24, R11, 1 ;  /* 0x3f8000000b187421 */ /* 0x000fe40000000000 */
[----:B------:R-:W-:-:S03]  /*0de0*/  FADD R16, R25, 1 ;  /* 0x3f80000019107421 */ /* 0x000fc60000000000 */
[----:B0-----:R-:W0:Y:S01]  /*0df0*/  F2F.F64.F32 R8, R25 ;  /* 0x0000001900087310 */ /* 0x001e220000201800 */
[----:B------:R-:W-:-:S04]  /*0e00*/  FFMA R12, R21, R21, R12 ;  /* 0x00000015150c7223 */ /* 0x000fc8000000000c */
[----:B------:R-:W-:-:S03]  /*0e10*/  FMUL R6, R12, 1.5 ;  /* 0x3fc000000c067820 */ /* 0x000fc60000400000 */
[----:B------:R-:W2:Y:S01]  /*0e20*/  F2F.F64.F32 R20, R24 ;  /* 0x0000001800147310 */ /* 0x000ea20000201800 */
[----:B-1----:R-:W-:Y:S01]  /*0e30*/  DMUL R22, R18, 0.5 ;  /* 0x3fe0000012167828 */ /* 0x002fe20000000000 */
[----:B------:R-:W-:-:S06]  /*0e40*/  FMUL R12, R10, R15 ;  /* 0x0000000f0a0c7220 */ /* 0x000fcc0000400000 */
[----:B------:R-:W1:Y:S01]  /*0e50*/  F2F.F64.F32 R16, R16 ;  /* 0x0000001000107310 */ /* 0x000e620000201800 */
[----:B0-----:R-:W-:-:S07]  /*0e60*/  DMUL R14, R8, 0.5 ;  /* 0x3fe00000080e7828 */ /* 0x001fce0000000000 */
[----:B------:R-:W0:Y:S01]  /*0e70*/  F2F.F64.F32 R6, R6 ;  /* 0x0000000600067310 */ /* 0x000e220000201800 */
[----:B--2---:R-:W-:Y:S01]  /*0e80*/  DFMA R20, R18, R22, R20 ;  /* 0x000000161214722b */ /* 0x004fe20000000014 */
[----:B------:R-:W-:-:S06]  /*0e90*/  FMUL R13, R10, R13 ;  /* 0x0000000d0a0d7220 */ /* 0x000fcc0000400000 */
[----:B------:R-:W2:Y:S01]  /*0ea0*/  F2F.F64.F32 R2, R12 ;  /* 0x0000000c00027310 */ /* 0x000ea20000201800 */
[----:B-1----:R-:W-:-:S07]  /*0eb0*/  DFMA R14, R8, R14, R16 ;  /* 0x0000000e080e722b */ /* 0x002fce0000000010 */
[----:B------:R-:W1:Y:S01]  /*0ec0*/  F2F.F64.F32 R8, R13 ;  /* 0x0000000d00087310 */ /* 0x000e620000201800 */
[----:B0-----:R-:W-:Y:S02]  /*0ed0*/  DADD R20, R20, -R6 ;  /* 0x0000000014147229 */ /* 0x001fe40000000806 */
[----:B------:R-:W-:-:S06]  /*0ee0*/  DADD R14, -R6, R14 ;  /* 0x00000000060e7229 */ /* 0x000fcc000000010e */
[----:B--2---:R-:W-:Y:S02]  /*0ef0*/  DMUL R2, R2, R20 ;  /* 0x0000001402027228 */ /* 0x004fe40000000000 */
[----:B-1----:R-:W-:-:S08]  /*0f00*/  DMUL R8, R8, R14 ;  /* 0x0000000e08087228 */ /* 0x002fd00000000000 */
[----:B------:R-:W0:Y:S08]  /*0f10*/  F2F.F32.F64 R3, R2 ;  /* 0x0000000200037310 */ /* 0x000e300000301000 */
[----:B------:R-:W1:Y:S01]  /*0f20*/  F2F.F32.F64 R9, R8 ;  /* 0x0000000800097310 */ /* 0x000e620000301000 */
[----:B0-----:R-:W-:-:S04]  /*0f30*/  FADD R0, R3, R0 ;  /* 0x0000000003007221 */ /* 0x001fc80000000000 */
[----:B-1----:R-:W-:-:S05]  /*0f40*/  FADD R7, R0, -R9 ;  /* 0x8000000900077221 */ /* 0x002fca0000000000 */
[----:B------:R-:W-:Y:S01]  /*0f50*/  STG.E desc[UR4][R4.64+0x8], R7 ;  /* 0x0000080704007986 */ /* 0x000fe2000c101904 */
[----:B------:R-:W-:Y:S05]  /*0f60*/  EXIT ;  /* 0x000000000000794d */ /* 0x000fea0003800000 */
        .weak           $__internal_0_$__cuda_sm20_rcp_rn_f32_slowpath
        .type           $__internal_0_$__cuda_sm20_rcp_rn_f32_slowpath,@function
        .size           $__internal_0_$__cuda_sm20_rcp_rn_f32_slowpath,($_Z11cuda_inflowPfS_S_S_S_$__internal_trig_reduction_slowpathd - $__internal_0_$__cuda_sm20_rcp_rn_f32_slowpath)
$__internal_0_$__cuda_sm20_rcp_rn_f32_slowpath:
[----:B------:R-:W-:Y:S01]  /*0f70*/  IMAD.SHL.U32 R0, R14, 0x2, RZ ;  /* 0x000000020e007824 */ /* 0x000fe200078e00ff */
[----:B------:R-:W-:Y:S04]  /*0f80*/  BSSY.RECONVERGENT B1, `(.L_x_8) ;  /* 0x0000031000017945 */ /* 0x000fe80003800200 */
[----:B------:R-:W-:Y:S01]  /*0f90*/  SHF.R.U32.HI R13, RZ, 0x18, R0 ;  /* 0x00000018ff0d7819 */ /* 0x000fe20000011600 */
[----:B------:R-:W-:-:S03]  /*0fa0*/  IMAD.MOV.U32 R0, RZ, RZ, R14 ;  /* 0x000000ffff007224 */ /* 0x000fc600078e000e */
[----:B------:R-:W-:-:S13]  /*0fb0*/  ISETP.NE.U32.AND P0, PT, R13, RZ, PT ;  /* 0x000000ff0d00720c */ /* 0x000fda0003f05070 */
[----:B------:R-:W-:Y:S05]  /*0fc0*/  @P0 BRA `(.L_x_9) ;  /* 0x0000000000280947 */ /* 0x000fea0003800000 */
[----:B------:R-:W-:-:S05]  /*0fd0*/  IMAD.SHL.U32 R2, R0, 0x2, RZ ;  /* 0x0000000200027824 */ /* 0x000fca00078e00ff */
[----:B------:R-:W-:-:S13]  /*0fe0*/  ISETP.NE.AND P0, PT, R2, RZ, PT ;  /* 0x000000ff0200720c */ /* 0x000fda0003f05270 */
[----:B------:R-:W-:Y:S01]  /*0ff0*/  @P0 FFMA R11, R0, 1.84467440737095516160e+19, RZ ;  /* 0x5f800000000b0823 */ /* 0x000fe200000000ff */
[----:B------:R-:W-:Y:S08]  /*1000*/  @!P0 MUFU.RCP R3, R0 ;  /* 0x0000000000038308 */ /* 0x000ff00000001000 */
[----:B------:R-:W0:Y:S02]  /*1010*/  @P0 MUFU.RCP R2, R11 ;  /* 0x0000000b00020308 */ /* 0x000e240000001000 */
[----:B0-----:R-:W-:-:S04]  /*1020*/  @P0 FFMA R13, R11, R2, -1 ;  /* 0xbf8000000b0d0423 */ /* 0x001fc80000000002 */
[----:B------:R-:W-:-:S04]  /*1030*/  @P0 FADD.FTZ R13, -R13, -RZ ;  /* 0x800000ff0d0d0221 */ /* 0x000fc80000010100 */
[----:B------:R-:W-:-:S04]  /*1040*/  @P0 FFMA R2, R2, R13, R2 ;  /* 0x0000000d02020223 */ /* 0x000fc80000000002 */
[----:B------:R-:W-:Y:S01]  /*1050*/  @P0 FFMA R3, R2, 1.84467440737095516160e+19, RZ ;  /* 0x5f80000002030823 */ /* 0x000fe200000000ff */
[----:B------:R-:W-:Y:S06]  /*1060*/  BRA `(.L_x_10) ;  /* 0x0000000000887947 */ /* 0x000fec0003800000 */
.L_x_9:
[----:B------:R-:W-:-:S05]  /*1070*/  VIADD R15, R13, 0xffffff03 ;  /* 0xffffff030d0f7836 */ /* 0x000fca0000000000 */
[----:B------:R-:W-:-:S13]  /*1080*/  ISETP.GT.U32.AND P0, PT, R15, 0x1, PT ;  /* 0x000000010f00780c */ /* 0x000fda0003f04070 */
[----:B------:R-:W-:Y:S05]  /*1090*/  @P0 BRA `(.L_x_11) ;  /* 0x0000000000780947 */ /* 0x000fea0003800000 */
[----:B------:R-:W-:Y:S01]  /*10a0*/  LOP3.LUT R2, R0, 0x7fffff, RZ, 0xc0, !PT ;  /* 0x007fffff00027812 */ /* 0x000fe200078ec0ff */
[----:B------:R-:W-:-:S03]  /*10b0*/  IMAD.MOV.U32 R16, RZ, RZ, 0x3 ;  /* 0x00000003ff107424 */ /* 0x000fc600078e00ff */
[----:B------:R-:W-:Y:S02]  /*10c0*/  LOP3.LUT R2, R2, 0x3f800000, RZ, 0xfc, !PT ;  /* 0x3f80000002027812 */ /* 0x000fe400078efcff */
[----:B------:R-:W-:Y:S02]  /*10d0*/  SHF.L.U32 R16, R16, R15, RZ ;  /* 0x0000000f10107219 */ /* 0x000fe400000006ff */
[----:B------:R-:W0:Y:S02]  /*10e0*/  MUFU.RCP R3, R2 ;  /* 0x0000000200037308 */ /* 0x000e240000001000 */
[----:B0-----:R-:W-:-:S04]  /*10f0*/  FFMA R11, R2, R3, -1 ;  /* 0xbf800000020b7423 */ /* 0x001fc80000000003 */
[----:B------:R-:W-:-:S04]  /*1100*/  FADD.FTZ R14, -R11, -RZ ;  /* 0x800000ff0b0e7221 */ /* 0x000fc80000010100 */
[CCC-:B------:R-:W-:Y:S01]  /*1110*/  FFMA.RM R11, R3.reuse, R14.reuse, R3.reuse ;  /* 0x0000000e030b7223 */ /* 0x1c0fe20000004003 */
[----:B------:R-:W-:-:S04]  /*1120*/  FFMA.RP R14, R3, R14, R3 ;  /* 0x0000000e030e7223 */ /* 0x000fc80000008003 */
[C---:B------:R-:W-:Y:S02]  /*1130*/  LOP3.LUT R3, R11.reuse, 0x7fffff, RZ, 0xc0, !PT ;  /* 0x007fffff0b037812 */ /* 0x040fe400078ec0ff */
[----:B------:R-:W-:Y:S02]  /*1140*/  FSETP.NEU.FTZ.AND P0, PT, R11, R14, PT ;  /* 0x0000000e0b00720b */ /* 0x000fe40003f1d000 */
[----:B------:R-:W-:Y:S02]  /*1150*/  LOP3.LUT R3, R3, 0x800000, RZ, 0xfc, !PT ;  /* 0x0080000003037812 */ /* 0x000fe400078efcff */
[----:B------:R-:W-:Y:S02]  /*1160*/  SEL R11, RZ, 0xffffffff, !P0 ;  /* 0xffffffffff0b7807 */ /* 0x000fe40004000000 */
[----:B------:R-:W-:Y:S02]  /*1170*/  LOP3.LUT R16, R16, R3, RZ, 0xc0, !PT ;  /* 0x0000000310107212 */ /* 0x000fe400078ec0ff */
[----:B------:R-:W-:-:S02]  /*1180*/  IADD3 R2, PT, PT, -R11, RZ, RZ ;  /* 0x000000ff0b027210 */ /* 0x000fc40007ffe1ff */
[-C--:B------:R-:W-:Y:S02]  /*1190*/  SHF.R.U32.HI R16, RZ, R15.reuse, R16 ;  /* 0x0000000fff107219 */ /* 0x080fe40000011610 */
[----:B------:R-:W-:Y:S02]  /*11a0*/  LOP3.LUT P1, RZ, R2, R15, R3, 0xf8, !PT ;  /* 0x0000000f02ff7212 */ /* 0x000fe4000782f803 */
[C---:B------:R-:W-:Y:S02]  /*11b0*/  LOP3.LUT P0, RZ, R16.reuse, 0x1, RZ, 0xc0, !PT ;  /* 0x0000000110ff7812 */ /* 0x040fe4000780c0ff */
[----:B------:R-:W-:-:S04]  /*11c0*/  LOP3.LUT P2, RZ, R16, 0x2, RZ, 0xc0, !PT ;  /* 0x0000000210ff7812 */ /* 0x000fc8000784c0ff */
[----:B------:R-:W-:Y:S02]  /*11d0*/  PLOP3.LUT P0, PT, P0, P1, P2, 0xe0, 0x0 ;  /* 0x000000000000781c */ /* 0x000fe40000703c20 */
[----:B------:R-:W-:Y:S02]  /*11e0*/  LOP3.LUT P1, RZ, R0, 0x7fffff, RZ, 0xc0, !PT ;  /* 0x007fffff00ff7812 */ /* 0x000fe4000782c0ff */
[----:B------:R-:W-:-:S05]  /*11f0*/  SEL R2, RZ, 0x1, !P0 ;  /* 0x00000001ff027807 */ /* 0x000fca0004000000 */
[----:B------:R-:W-:-:S05]  /*1200*/  IMAD.MOV R2, RZ, RZ, -R2 ;  /* 0x000000ffff027224 */ /* 0x000fca00078e0a02 */
[----:B------:R-:W-:Y:S01]  /*1210*/  ISETP.GE.AND P0, PT, R2, RZ, PT ;  /* 0x000000ff0200720c */ /* 0x000fe20003f06270 */
[----:B------:R-:W-:-:S05]  /*1220*/  VIADD R2, R13, 0xffffff04 ;  /* 0xffffff040d027836 */ /* 0x000fca0000000000 */
[----:B------:R-:W-:-:S07]  /*1230*/  SHF.R.U32.HI R3, RZ, R2, R3 ;  /* 0x00000002ff037219 */ /* 0x000fce0000011603 */
[----:B------:R-:W-:-:S04]  /*1240*/  @!P0 VIADD R3, R3, 0x1 ;  /* 0x0000000103038836 */ /* 0x000fc80000000000 */
[----:B------:R-:W-:-:S05]  /*1250*/  @!P1 IMAD.SHL.U32 R3, R3, 0x2, RZ ;  /* 0x0000000203039824 */ /* 0x000fca00078e00ff */
[----:B------:R-:W-:Y:S01]  /*1260*/  LOP3.LUT R3, R3, 0x80000000, R0, 0xf8, !PT ;  /* 0x8000000003037812 */ /* 0x000fe200078ef800 */
[----:B------:R-:W-:Y:S06]  /*1270*/  BRA `(.L_x_10) ;  /* 0x0000000000047947 */ /* 0x000fec0003800000 */
.L_x_11:
[----:B------:R0:W1:Y:S02]  /*1280*/  MUFU.RCP R3, R0 ;  /* 0x0000000000037308 */ /* 0x0000640000001000 */
.L_x_10:
[----:B------:R-:W-:Y:S05]  /*1290*/  BSYNC.RECONVERGENT B1 ;  /* 0x0000000000017941 */ /* 0x000fea0003800200 */
.L_x_8:
[----:B------:R-:W-:-:S04]  /*12a0*/  IMAD.MOV.U32 R13, RZ, RZ, 0x0 ;  /* 0x00000000ff0d7424 */ /* 0x000fc800078e00ff */
[----:B01----:R-:W-:Y:S05]  /*12b0*/  RET.REL.NODEC R12 `(_Z11cuda_inflowPfS_S_S_S_) ;  /* 0xffffffec0c507950 */ /* 0x003fea0003c3ffff */
        .type           $_Z11cuda_inflowPfS_S_S_S_$__internal_trig_reduction_slowpathd,@function
        .size           $_Z11cuda_inflowPfS_S_S_S_$__internal_trig_reduction_slowpathd,(.L_x_37 - $_Z11cuda_inflowPfS_S_S_S_$__internal_trig_reduction_slowpathd)
$_Z11cuda_inflowPfS_S_S_S_$__internal_trig_reduction_slowpathd:
[----:B------:R-:W-:Y:S01]  /*12c0*/  SHF.R.U32.HI R6, RZ, 0x14, R17 ;  /* 0x00000014ff067819 */ /* 0x000fe20000011611 */
[----:B------:R-:W-:Y:S01]  /*12d0*/  IMAD.MOV.U32 R11, RZ, RZ, R16 ;  /* 0x000000ffff0b7224 */ /* 0x000fe200078e0010 */
[----:B------:R-:W-:Y:S01]  /*12e0*/  MOV R14, R17 ;  /* 0x00000011000e7202 */ /* 0x000fe20000000f00 */
[----:B------:R-:W-:Y:S01]  /*12f0*/  IMAD.MOV.U32 R4, RZ, RZ, RZ ;  /* 0x000000ffff047224 */ /* 0x000fe200078e00ff */
[----:B------:R-:W-:-:S04]  /*1300*/  LOP3.LUT R0, R6, 0x7ff, RZ, 0xc0, !PT ;  /* 0x000007ff06007812 */ /* 0x000fc800078ec0ff */
[----:B------:R-:W-:-:S13]  /*1310*/  ISETP.NE.AND P0, PT, R0, 0x7ff, PT ;  /* 0x000007ff0000780c */ /* 0x000fda0003f05270 */
[----:B------:R-:W-:Y:S05]  /*1320*/  @!P0 BRA `(.L_x_12) ;  /* 0x0000000800488947 */ /* 0x000fea0003800000 */
[----:B------:R-:W-:Y:S01]  /*1330*/  VIADD R0, R0, 0xfffffc00 ;  /* 0xfffffc0000007836 */ /* 0x000fe20000000000 */
[----:B------:R-:W-:Y:S01]  /*1340*/  BSSY.RECONVERGENT B1, `(.L_x_13) ;  /* 0x000002f000017945 */ /* 0x000fe20003800200 */
[----:B------:R-:W-:-:S03]  /*1350*/  CS2R R18, SRZ ;  /* 0x0000000000127805 */ /* 0x000fc6000001ff00 */
[----:B------:R-:W-:Y:S02]  /*1360*/  SHF.R.U32.HI R7, RZ, 0x6, R0 ;  /* 0x00000006ff077819 */ /* 0x000fe40000011600 */
[----:B------:R-:W-:Y:S02]  /*1370*/  ISETP.GE.U32.AND P0, PT, R0, 0x80, PT ;  /* 0x000000800000780c */ /* 0x000fe40003f06070 */
[C---:B------:R-:W-:Y:S02]  /*1380*/  IADD3 R0, PT, PT, -R7.reuse, 0x13, RZ ;  /* 0x0000001307007810 */ /* 0x040fe40007ffe1ff */
[----:B------:R-:W-:Y:S02]  /*1390*/  IADD3 R21, PT, PT, -R7, 0xf, RZ ;  /* 0x0000000f07157810 */ /* 0x000fe40007ffe1ff */
[----:B------:R-:W-:-:S04]  /*13a0*/  SEL R0, R0, 0x12, P0 ;  /* 0x0000001200007807 */ /* 0x000fc80000000000 */
[----:B------:R-:W-:-:S13]  /*13b0*/  ISETP.GE.AND P0, PT, R21, R0, PT ;  /* 0x000000001500720c */ /* 0x000fda0003f06270 */
[----:B------:R-:W-:Y:S05]  /*13c0*/  @P0 BRA `(.L_x_14) ;  /* 0x0000000000980947 */ /* 0x000fea0003800000 */
[----:B------:R-:W0:Y:S01]  /*13d0*/  LDC.64 R8, c[0x0][0x358] ;  /* 0x0000d600ff087b82 */ /* 0x000e220000000a00 */
[C---:B------:R-:W-:Y:S01]  /*13e0*/  SHF.L.U64.HI R13, R11.reuse, 0xb, R14 ;  /* 0x0000000b0b0d7819 */ /* 0x040fe2000001020e */
[----:B------:R-:W-:Y:S01]  /*13f0*/  BSSY.RECONVERGENT B2, `(.L_x_15) ;  /* 0x0000022000027945 */ /* 0x000fe20003800200 */
[----:B------:R-:W-:Y:S01]  /*1400*/  IMAD.SHL.U32 R11, R11, 0x800, RZ ;  /* 0x000008000b0b7824 */ /* 0x000fe200078e00ff */
[----:B------:R-:W-:Y:S01]  /*1410*/  IADD3 R15, PT, PT, RZ, -R7, -R0 ;  /* 0x80000007ff0f7210 */ /* 0x000fe20007ffe800 */
[----:B------:R-:W-:Y:S01]  /*1420*/  IMAD.MOV.U32 R14, RZ, RZ, RZ ;  /* 0x000000ffff0e7224 */ /* 0x000fe200078e00ff */
[----:B------:R-:W-:Y:S02]  /*1430*/  CS2R R18, SRZ ;  /* 0x0000000000127805 */ /* 0x000fe4000001ff00 */
[----:B------:R-:W-:Y:S01]  /*1440*/  LOP3.LUT R13, R13, 0x80000000, RZ, 0xfc, !PT ;  /* 0x800000000d0d7812 */ /* 0x000fe200078efcff */
[----:B------:R-:W1:Y:S06]  /*1450*/  LDC.64 R2, c[0x4][RZ] ;  /* 0x01000000ff027b82 */ /* 0x000e6c0000000a00 */
.L_x_16:
[----:B0-----:R-:W-:Y:S01]  /*1460*/  R2UR UR6, R8 ;  /* 0x00000000080672ca */ /* 0x001fe200000e0000 */
[----:B-1----:R-:W-:Y:S01]  /*1470*/  IMAD.WIDE R4, R21, 0x8, R2 ;  /* 0x0000000815047825 */ /* 0x002fe200078e0202 */
[----:B------:R-:W-:-:S13]  /*1480*/  R2UR UR7, R9 ;  /* 0x00000000090772ca */ /* 0x000fda00000e0000 */
[----:B------:R-:W2:Y:S01]  /*1490*/  LDG.E.64.CONSTANT R4, desc[UR6][R4.64] ;  /* 0x0000000604047981 */ /* 0x000ea2000c1e9b00 */
[----:B------:R-:W-:Y:S01]  /*14a0*/  IADD3 R15, PT, PT, R15, 0x1, RZ ;  /* 0x000000010f0f7810 */ /* 0x000fe20007ffe0ff */
[----:B------:R-:W-:Y:S02]  /*14b0*/  VIADD R21, R21, 0x1 ;  /* 0x0000000115157836 */ /* 0x000fe40000000000 */
[----:B--2---:R-:W-:-:S04]  /*14c0*/  IMAD.WIDE.U32 R18, P2, R4, R11, R18 ;  /* 0x0000000b04127225 */ /* 0x004fc80007840012 */
[----:B------:R-:W-:Y:S02]  /*14d0*/  IMAD R23, R4, R13, RZ ;  /* 0x0000000d04177224 */ /* 0x000fe400078e02ff */
[CC--:B------:R-:W-:Y:S02]  /*14e0*/  IMAD R16, R5.reuse, R11.reuse, RZ ;  /* 0x0000000b05107224 */ /* 0x0c0fe400078e02ff */
[----:B------:R-:W-:Y:S01]  /*14f0*/  IMAD.HI.U32 R25, R5, R11, RZ ;  /* 0x0000000b05197227 */ /* 0x000fe200078e00ff */
[----:B------:R-:W-:-:S03]  /*1500*/  IADD3 R19, P0, PT, R23, R19, RZ ;  /* 0x0000001317137210 */ /* 0x000fc60007f1e0ff */
[----:B------:R-:W-:Y:S01]  /*1510*/  IMAD R23, R14, 0x8, R1 ;  /* 0x000000080e177824 */ /* 0x000fe200078e0201 */
[----:B------:R-:W-:Y:S01]  /*1520*/  IADD3 R19, P1, PT, R16, R19, RZ ;  /* 0x0000001310137210 */ /* 0x000fe20007f3e0ff */
[----:B------:R-:W-:-:S04]  /*1530*/  IMAD.HI.U32 R16, R4, R13, RZ ;  /* 0x0000000d04107227 */ /* 0x000fc800078e00ff */
[----:B------:R-:W-:Y:S01]  /*1540*/  IMAD.X R4, RZ, RZ, R16, P2 ;  /* 0x000000ffff047224 */ /* 0x000fe200010e0610 */
[----:B------:R0:W-:Y:S01]  /*1550*/  STL.64 [R23], R18 ;  /* 0x0000001217007387 */ /* 0x0001e20000100a00 */
[----:B------:R-:W-:-:S03]  /*1560*/  IMAD.HI.U32 R16, R5, R13, RZ ;  /* 0x0000000d05107227 */ /* 0x000fc600078e00ff */
[----:B------:R-:W-:Y:S01]  /*1570*/  IADD3.X R4, P0, PT, R25, R4, RZ, P0, !PT ;  /* 0x0000000419047210 */ /* 0x000fe2000071e4ff */
[----:B------:R-:W-:Y:S02]  /*1580*/  IMAD R5, R5, R13, RZ ;  /* 0x0000000d05057224 */ /* 0x000fe400078e02ff */
[----:B------:R-:W-:-:S03]  /*1590*/  VIADD R14, R14, 0x1 ;  /* 0x000000010e0e7836 */ /* 0x000fc60000000000 */
[----:B------:R-:W-:Y:S01]  /*15a0*/  IADD3.X R5, P1, PT, R5, R4, RZ, P1, !PT ;  /* 0x0000000405057210 */ /* 0x000fe20000f3e4ff */
[----:B------:R-:W-:Y:S01]  /*15b0*/  IMAD.X R4, RZ, RZ, R16, P0 ;  /* 0x000000ffff047224 */ /* 0x000fe200000e0610 */
[----:B------:R-:W-:-:S03]  /*15c0*/  ISETP.NE.AND P0, PT, R15, -0xf, PT ;  /* 0xfffffff10f00780c */ /* 0x000fc60003f05270 */
[----:B------:R-:W-:Y:S02]  /*15d0*/  IMAD.X R4, RZ, RZ, R4, P1 ;  /* 0x000000ffff047224 */ /* 0x000fe400008e0604 */
[----:B0-----:R-:W-:Y:S02]  /*15e0*/  IMAD.MOV.U32 R18, RZ, RZ, R5 ;  /* 0x000000ffff127224 */ /* 0x001fe400078e0005 */
[----:B------:R-:W-:-:S06]  /*15f0*/  IMAD.MOV.U32 R19, RZ, RZ, R4 ;  /* 0x000000ffff137224 */ /* 0x000fcc00078e0004 */
[----:B------:R-:W-:Y:S05]  /*1600*/  @P0 BRA `(.L_x_16) ;  /* 0xfffffffc00940947 */ /* 0x000fea000383ffff */
[----:B------:R-:W-:Y:S05]  /*1610*/  BSYNC.RECONVERGENT B2 ;  /* 0x0000000000027941 */ /* 0x000fea0003800200 */
.L_x_15:
[----:B------:R-:W-:-:S07]  /*1620*/  MOV R21, R0 ;  /* 0x0000000000157202 */ /* 0x000fce0000000f00 */
.L_x_14:
[----:B------:R-:W-:Y:S05]  /*1630*/  BSYNC.RECONVERGENT B1 ;  /* 0x0000000000017941 */ /* 0x000fea0003800200 */
.L_x_13:
[----:B------:R-:W-:Y:S01]  /*1640*/  LOP3.LUT P0, R23, R6, 0x3f, RZ, 0xc0, !PT ;  /* 0x0000003f06177812 */ /* 0x000fe2000780c0ff */
[----:B------:R-:W-:-:S04]  /*1650*/  IMAD.IADD R0, R7, 0x1, R21 ;  /* 0x0000000107007824 */ /* 0x000fc800078e0215 */
[----:B------:R-:W-:-:S05]  /*1660*/  IMAD.U32 R21, R0, 0x8, R1 ;  /* 0x0000000800157824 */ /* 0x000fca00078e0001 */
[----:B------:R0:W-:Y:S04]  /*1670*/  STL.64 [R21+-0x78], R18 ;  /* 0xffff881215007387 */ /* 0x0001e80000100a00 */
[----:B------:R-:W2:Y:S04]  /*1680*/  @P0 LDL.64 R8, [R1+0x8] ;  /* 0x0000080001080983 */ /* 0x000ea80000100a00 */
[----:B------:R-:W3:Y:S04]  /*1690*/  LDL.64 R2, [R1+0x10] ;  /* 0x0000100001027983 */ /* 0x000ee80000100a00 */
[----:B------:R-:W4:Y:S01]  /*16a0*/  LDL.64 R4, [R1+0x18] ;  /* 0x0000180001047983 */ /* 0x000f220000100a00 */
[----:B------:R-:W-:Y:S01]  /*16b0*/  @P0 LOP3.LUT R0, R6, 0x3f, RZ, 0xc, !PT ;  /* 0x0000003f06000812 */ /* 0x000fe200078e0cff */
[----:B------:R-:W-:Y:S01]  /*16c0*/  BSSY.RECONVERGENT B1, `(.L_x_17) ;  /* 0x0000034000017945 */ /* 0x000fe20003800200 */
[----:B--2---:R-:W-:-:S02]  /*16d0*/  @P0 SHF.R.U64 R7, R8, 0x1, R9 ;  /* 0x0000000108070819 */ /* 0x004fc40000001209 */
[----:B------:R-:W-:Y:S02]  /*16e0*/  @P0 SHF.R.U32.HI R9, RZ, 0x1, R9 ;  /* 0x00000001ff090819 */ /* 0x000fe40000011609 */
[CC--:B---3--:R-:W-:Y:S02]  /*16f0*/  @P0 SHF.L.U32 R11, R2.reuse, R23.reuse, RZ ;  /* 0x00000017020b0219 */ /* 0x0c8fe400000006ff */
[----:B------:R-:W-:Y:S02]  /*1700*/  @P0 SHF.R.U64 R6, R7, R0, R9 ;  /* 0x0000000007060219 */ /* 0x000fe40000001209 */
[--C-:B------:R-:W-:Y:S02]  /*1710*/  @P0 SHF.R.U32.HI R15, RZ, 0x1, R3.reuse ;  /* 0x00000001ff0f0819 */ /* 0x100fe40000011603 */
[C-C-:B------:R-:W-:Y:S02]  /*1720*/  @P0 SHF.R.U64 R13, R2.reuse, 0x1, R3.reuse ;  /* 0x00000001020d0819 */ /* 0x140fe40000001203 */
[----:B------:R-:W-:-:S02]  /*1730*/  @P0 SHF.L.U64.HI R8, R2, R23, R3 ;  /* 0x0000001702080219 */ /* 0x000fc40000010203 */
[----:B------:R-:W-:Y:S02]  /*1740*/  @P0 SHF.R.U32.HI R7, RZ, R0, R9 ;  /* 0x00000000ff070219 */ /* 0x000fe40000011609 */
[----:B------:R-:W-:Y:S02]  /*1750*/  @P0 LOP3.LUT R2, R11, R6, RZ, 0xfc, !PT ;  /* 0x000000060b020212 */ /* 0x000fe400078efcff */
[----:B----4-:R-:W-:Y:S02]  /*1760*/  @P0 SHF.L.U32 R9, R4, R23, RZ ;  /* 0x0000001704090219 */ /* 0x010fe400000006ff */
[----:B------:R-:W-:Y:S02]  /*1770*/  @P0 SHF.R.U64 R14, R13, R0, R15 ;  /* 0x000000000d0e0219 */ /* 0x000fe4000000120f */
[----:B------:R-:W-:Y:S01]  /*1780*/  @P0 LOP3.LUT R3, R8, R7, RZ, 0xfc, !PT ;  /* 0x0000000708030212 */ /* 0x000fe200078efcff */
[----:B------:R-:W-:Y:S01]  /*1790*/  IMAD.SHL.U32 R8, R2, 0x4, RZ ;  /* 0x0000000402087824 */ /* 0x000fe200078e00ff */
[----:B------:R-:W-:-:S02]  /*17a0*/  @P0 SHF.L.U64.HI R23, R4, R23, R5 ;  /* 0x0000001704170219 */ /* 0x000fc40000010205 */
[----:B------:R-:W-:Y:S02]  /*17b0*/  @P0 LOP3.LUT R4, R9, R14, RZ, 0xfc, !PT ;  /* 0x0000000e09040212 */ /* 0x000fe400078efcff */
[----:B------:R-:W-:Y:S02]  /*17c0*/  @P0 SHF.R.U32.HI R0, RZ, R0, R15 ;  /* 0x00000000ff000219 */ /* 0x000fe4000001160f */
[----:B------:R-:W-:Y:S02]  /*17d0*/  SHF.L.U64.HI R9, R2, 0x2, R3 ;  /* 0x0000000202097819 */ /* 0x000fe40000010203 */
[----:B------:R-:W-:Y:S02]  /*17e0*/  @P0 LOP3.LUT R5, R23, R0, RZ, 0xfc, !PT ;  /* 0x0000000017050212 */ /* 0x000fe400078efcff */
[----:B------:R-:W-:Y:S02]  /*17f0*/  SHF.L.W.U32.HI R3, R3, 0x2, R4 ;  /* 0x0000000203037819 */ /* 0x000fe40000010e04 */
[----:B------:R-:W-:-:S02]  /*1800*/  IADD3 RZ, P0, PT, RZ, -R8, RZ ;  /* 0x80000008ffff7210 */ /* 0x000fc40007f1e0ff */
[----:B------:R-:W-:Y:S02]  /*1810*/  LOP3.LUT R0, RZ, R9, RZ, 0x33, !PT ;  /* 0x00000009ff007212 */ /* 0x000fe400078e33ff */
[----:B------:R-:W-:Y:S02]  /*1820*/  SHF.L.W.U32.HI R4, R4, 0x2, R5 ;  /* 0x0000000204047819 */ /* 0x000fe40000010e05 */
[----:B------:R-:W-:Y:S02]  /*1830*/  LOP3.LUT R2, RZ, R3, RZ, 0x33, !PT ;  /* 0x00000003ff027212 */ /* 0x000fe400078e33ff */
[----:B------:R-:W-:Y:S02]  /*1840*/  IADD3.X R6, P0, PT, RZ, R0, RZ, P0, !PT ;  /* 0x00000000ff067210 */ /* 0x000fe4000071e4ff */
[----:B------:R-:W-:Y:S02]  /*1850*/  LOP3.LUT R7, RZ, R4, RZ, 0x33, !PT ;  /* 0x00000004ff077212 */ /* 0x000fe400078e33ff */
[----:B------:R-:W-:-:S02]  /*1860*/  IADD3.X R0, P1, PT, RZ, R2, RZ, P0, !PT ;  /* 0x00000002ff007210 */ /* 0x000fc4000073e4ff */
[----:B------:R-:W-:-:S03]  /*1870*/  ISETP.GT.U32.AND P2, PT, R3, -0x1, PT ;  /* 0xffffffff0300780c */ /* 0x000fc60003f44070 */
[----:B------:R-:W-:Y:S01]  /*1880*/  IMAD.X R7, RZ, RZ, R7, P1 ;  /* 0x000000ffff077224 */ /* 0x000fe200008e0607 */
[----:B------:R-:W-:-:S04]  /*1890*/  ISETP.GT.AND.EX P0, PT, R4, -0x1, PT, P2 ;  /* 0xffffffff0400780c */ /* 0x000fc80003f04320 */
[----:B------:R-:W-:Y:S02]  /*18a0*/  SEL R2, R4, R7, P0 ;  /* 0x0000000704027207 */ /* 0x000fe40000000000 */
[----:B------:R-:W-:Y:S02]  /*18b0*/  SEL R13, R3, R0, P0 ;  /* 0x00000000030d7207 */ /* 0x000fe40000000000 */
[----:B------:R-:W-:Y:S02]  /*18c0*/  ISETP.NE.U32.AND P1, PT, R2, RZ, PT ;  /* 0x000000ff0200720c */ /* 0x000fe40003f25070 */
[----:B------:R-:W-:Y:S02]  /*18d0*/  SEL R9, R9, R6, P0 ;  /* 0x0000000609097207 */ /* 0x000fe40000000000 */
[----:B------:R-:W-:Y:S01]  /*18e0*/  SEL R3, R13, R2, !P1 ;  /* 0x000000020d037207 */ /* 0x000fe20004800000 */
[----:B------:R-:W-:-:S05]  /*18f0*/  @!P0 IMAD.MOV R8, RZ, RZ, -R8 ;  /* 0x000000ffff088224 */ /* 0x000fca00078e0a08 */
[----:B------:R-:W1:Y:S02]  /*1900*/  FLO.U32 R3, R3 ;  /* 0x0000000300037300 */ /* 0x000e6400000e0000 */
[C---:B-1----:R-:W-:Y:S02]  /*1910*/  IADD3 R7, PT, PT, -R3.reuse, 0x1f, RZ ;  /* 0x0000001f03077810 */ /* 0x042fe40007ffe1ff */
[----:B------:R-:W-:-:S03]  /*1920*/  IADD3 R0, PT, PT, -R3, 0x3f, RZ ;  /* 0x0000003f03007810 */ /* 0x000fc60007ffe1ff */
[----:B------:R-:W-:-:S05]  /*1930*/  @P1 IMAD.MOV R0, RZ, RZ, R7 ;  /* 0x000000ffff001224 */ /* 0x000fca00078e0207 */
[----:B------:R-:W-:-:S13]  /*1940*/  ISETP.NE.AND P1, PT, R0, RZ, PT ;  /* 0x000000ff0000720c */ /* 0x000fda0003f25270 */
[----:B0-----:R-:W-:Y:S05]  /*1950*/  @!P1 BRA `(.L_x_18) ;  /* 0x0000000000289947 */ /* 0x001fea0003800000 */
[--C-:B------:R-:W-:Y:S02]  /*1960*/  SHF.R.U64 R7, R8, 0x1, R9.reuse ;  /* 0x0000000108077819 */ /* 0x100fe40000001209 */
[C---:B------:R-:W-:Y:S02]  /*1970*/  LOP3.LUT R3, R0.reuse, 0x3f, RZ, 0xc0, !PT ;  /* 0x0000003f00037812 */ /* 0x040fe400078ec0ff */
[----:B------:R-:W-:Y:S02]  /*1980*/  SHF.R.U32.HI R9, RZ, 0x1, R9 ;  /* 0x00000001ff097819 */ /* 0x000fe40000011609 */
[----:B------:R-:W-:Y:S02]  /*1990*/  LOP3.LUT R6, R0, 0x3f, RZ, 0xc, !PT ;  /* 0x0000003f00067812 */ /* 0x000fe400078e0cff */
[CC--:B------:R-:W-:Y:S02]  /*19a0*/  SHF.L.U64.HI R11, R13.reuse, R3.reuse, R2 ;  /* 0x000000030d0b7219 */ /* 0x0c0fe40000010202 */
[----:B------:R-:W-:-:S02]  /*19b0*/  SHF.L.U32 R3, R13, R3, RZ ;  /* 0x000000030d037219 */ /* 0x000fc400000006ff */
[-CC-:B------:R-:W-:Y:S02]  /*19c0*/  SHF.R.U64 R2, R7, R6.reuse, R9.reuse ;  /* 0x0000000607027219 */ /* 0x180fe40000001209 */
[----:B------:R-:W-:Y:S02]  /*19d0*/  SHF.R.U32.HI R6, RZ, R6, R9 ;  /* 0x00000006ff067219 */ /* 0x000fe40000011609 */
[----:B------:R-:W-:Y:S02]  /*19e0*/  LOP3.LUT R13, R3, R2, RZ, 0xfc, !PT ;  /* 0x00000002030d7212 */ /* 0x000fe400078efcff */
[----:B------:R-:W-:-:S07]  /*19f0*/  LOP3.LUT R2, R11, R6, RZ, 0xfc, !PT ;  /* 0x000000060b027212 */ /* 0x000fce00078efcff */
.L_x_18:
[----:B------:R-:W-:Y:S05]  /*1a00*/  BSYNC.RECONVERGENT B1 ;  /* 0x0000000000017941 */ /* 0x000fea0003800200 */
.L_x_17:
[----:B------:R-:W-:Y:S01]  /*1a10*/  IMAD.WIDE.U32 R8, R13, 0x2168c235, RZ ;  /* 0x2168c2350d087825 */ /* 0x000fe200078e00ff */
[----:B------:R-:W-:-:S03]  /*1a20*/  SHF.R.U32.HI R5, RZ, 0x1e, R5 ;  /* 0x0000001eff057819 */ /* 0x000fc60000011605 */
[----:B------:R-:W-:Y:S01]  /*1a30*/  IMAD.MOV.U32 R7, RZ, RZ, RZ ;  /* 0x000000ffff077224 */ /* 0x000fe200078e00ff */
[----:B------:R-:W-:Y:S01]  /*1a40*/  MOV R6, R9 ;  /* 0x0000000900067202 */ /* 0x000fe20000000f00 */
[----:B------:R-:W-:Y:S01]  /*1a50*/  IMAD.HI.U32 R3, R2, -0x36f0255e, RZ ;  /* 0xc90fdaa202037827 */ /* 0x000fe200078e00ff */
[----:B------:R-:W-:Y:S02]  /*1a60*/  IADD3 RZ, P1, PT, R8, R8, RZ ;  /* 0x0000000808ff7210 */ /* 0x000fe40007f3e0ff */
[----:B------:R-:W-:Y:S01]  /*1a70*/  LEA.HI R4, R4, R5, RZ, 0x1 ;  /* 0x0000000504047211 */ /* 0x000fe200078f08ff */
[----:B------:R-:W-:-:S04]  /*1a80*/  IMAD.WIDE.U32 R6, R13, -0x36f0255e, R6 ;  /* 0xc90fdaa20d067825 */ /* 0x000fc800078e0006 */
[C---:B------:R-:W-:Y:S02]  /*1a90*/  IMAD R9, R2.reuse, -0x36f0255e, RZ ;  /* 0xc90fdaa202097824 */ /* 0x040fe400078e02ff */
[----:B------:R-:W-:-:S04]  /*1aa0*/  IMAD.WIDE.U32 R6, P2, R2, 0x2168c235, R6 ;  /* 0x2168c23502067825 */ /* 0x000fc80007840006 */
[----:B------:R-:W-:Y:S01]  /*1ab0*/  IMAD.X R2, RZ, RZ, R3, P2 ;  /* 0x000000ffff027224 */ /* 0x000fe200010e0603 */
[----:B------:R-:W-:Y:S02]  /*1ac0*/  IADD3 R3, P2, PT, R9, R7, RZ ;  /* 0x0000000709037210 */ /* 0x000fe40007f5e0ff */
[----:B------:R-:W-:Y:S02]  /*1ad0*/  IADD3.X RZ, P1, PT, R6, R6, RZ, P1, !PT ;  /* 0x0000000606ff7210 */ /* 0x000fe40000f3e4ff */
[C---:B------:R-:W-:Y:S01]  /*1ae0*/  ISETP.GT.U32.AND P3, PT, R3.reuse, RZ, PT ;  /* 0x000000ff0300720c */ /* 0x040fe20003f64070 */
[----:B------:R-:W-:Y:S01]  /*1af0*/  IMAD.X R2, RZ, RZ, R2, P2 ;  /* 0x000000ffff027224 */ /* 0x000fe200010e0602 */
[----:B------:R-:W-:-:S04]  /*1b00*/  IADD3.X R6, P2, PT, R3, R3, RZ, P1, !PT ;  /* 0x0000000303067210 */ /* 0x000fc80000f5e4ff */
[C---:B------:R-:W-:Y:S01]  /*1b10*/  ISETP.GT.AND.EX P1, PT, R2.reuse, RZ, PT, P3 ;  /* 0x000000ff0200720c */ /* 0x040fe20003f24330 */
[----:B------:R-:W-:-:S03]  /*1b20*/  IMAD.X R7, R2, 0x1, R2, P2 ;  /* 0x0000000102077824 */ /* 0x000fc600010e0602 */
[----:B------:R-:W-:Y:S02]  /*1b30*/  SEL R6, R6, R3, P1 ;  /* 0x0000000306067207 */ /* 0x000fe40000800000 */
[----:B------:R-:W-:Y:S02]  /*1b40*/  SEL R3, R7, R2, P1 ;  /* 0x0000000207037207 */ /* 0x000fe40000800000 */
[----:B------:R-:W-:Y:S02]  /*1b50*/  IADD3 R2, P2, PT, R6, 0x1, RZ ;  /* 0x0000000106027810 */ /* 0x000fe40007f5e0ff */
[----:B------:R-:W-:Y:S02]  /*1b60*/  SEL R7, RZ, 0xffffffff, !P1 ;  /* 0xffffffffff077807 */ /* 0x000fe40004800000 */
[----:B------:R-:W-:Y:S01]  /*1b70*/  LOP3.LUT P1, R17, R17, 0x80000000, RZ, 0xc0, !PT ;  /* 0x8000000011117812 */ /* 0x000fe2000782c0ff */
[----:B------:R-:W-:Y:S02]  /*1b80*/  IMAD.X R3, RZ, RZ, R3, P2 ;  /* 0x000000ffff037224 */ /* 0x000fe400010e0603 */
[----:B------:R-:W-:Y:S01]  /*1b90*/  IMAD.IADD R0, R7, 0x1, -R0 ;  /* 0x0000000107007824 */ /* 0x000fe200078e0a00 */
[----:B------:R-:W-:-:S02]  /*1ba0*/  @!P0 LOP3.LUT R17, R17, 0x80000000, RZ, 0x3c, !PT ;  /* 0x8000000011118812 */ /* 0x000fc400078e3cff */
[----:B------:R-:W-:Y:S02]  /*1bb0*/  SHF.R.U64 R2, R2, 0xa, R3 ;  /* 0x0000000a02027819 */ /* 0x000fe40000001203 */
[----:B------:R-:W-:Y:S02]  /*1bc0*/  SHF.L.U32 R0, R0, 0x14, RZ ;  /* 0x0000001400007819 */ /* 0x000fe400000006ff */
[----:B------:R-:W-:-:S03]  /*1bd0*/  IADD3 R2, P2, PT, R2, 0x1, RZ ;  /* 0x0000000102027810 */ /* 0x000fc60007f5e0ff */
[----:B------:R-:W-:Y:S01]  /*1be0*/  @P1 IMAD.MOV R4, RZ, RZ, -R4 ;  /* 0x000000ffff041224 */ /* 0x000fe200078e0a04 */
[----:B------:R-:W-:-:S04]  /*1bf0*/  LEA.HI.X R3, R3, RZ, RZ, 0x16, P2 ;  /* 0x000000ff03037211 */ /* 0x000fc800010fb4ff */
[--C-:B------:R-:W-:Y:S02]  /*1c00*/  SHF.R.U64 R2, R2, 0x1, R3.reuse ;  /* 0x0000000102027819 */ /* 0x100fe40000001203 */
[----:B------:R-:W-:Y:S02]  /*1c10*/  SHF.R.U32.HI R3, RZ, 0x1, R3 ;  /* 0x00000001ff037819 */ /* 0x000fe40000011603 */
[----:B------:R-:W-:-:S04]  /*1c20*/  IADD3 R11, P2, P3, RZ, RZ, R2 ;  /* 0x000000ffff0b7210 */ /* 0x000fc80007b5e002 */
[----:B------:R-:W-:-:S04]  /*1c30*/  IADD3.X R0, PT, PT, R0, 0x3fe00000, R3, P2, P3 ;  /* 0x3fe0000000007810 */ /* 0x000fc800017e6403 */
[----:B------:R-:W-:-:S07]  /*1c40*/  LOP3.LUT R14, R0, R17, RZ, 0xfc, !PT ;  /* 0x00000011000e7212 */ /* 0x000fce00078efcff */
.L_x_12:
[----:B------:R-:W-:Y:S02]  /*1c50*/  IMAD.MOV.U32 R13, RZ, RZ, 0x0 ;  /* 0x00000000ff0d7424 */ /* 0x000fe400078e00ff */
[----:B------:R-:W-:Y:S02]  /*1c60*/  IMAD.MOV.U32 R0, RZ, RZ, R4 ;  /* 0x000000ffff007224 */ /* 0x000fe400078e0004 */
[----:B------:R-:W-:Y:S02]  /*1c70*/  IMAD.MOV.U32 R2, RZ, RZ, R11 ;  /* 0x000000ffff027224 */ /* 0x000fe400078e000b */
[----:B------:R-:W-:Y:S01]  /*1c80*/  IMAD.MOV.U32 R3, RZ, RZ, R14 ;  /* 0x000000ffff037224 */ /* 0x000fe200078e000e */
[----:B------:R-:W-:Y:S06]  /*1c90*/  RET.REL.NODEC R12 `(_Z11cuda_inflowPfS_S_S_S_) ;  /* 0xffffffe00cd87950 */ /* 0x000fec0003c3ffff */
.L_x_19:
        /* <DEDUP_REMOVED lines=14> */
.L_x_37:


//--------------------- .text._Z21cuda_density_velocityPfS_S_S_ --------------------------
	.section	.text._Z21cuda_density_velocityPfS_S_S_,"ax",@progbits
	.align	128
        .global         _Z21cuda_density_velocityPfS_S_S_
        .type           _Z21cuda_density_velocityPfS_S_S_,@function
        .size           _Z21cuda_density_velocityPfS_S_S_,(.L_x_38 - _Z21cuda_density_velocityPfS_S_S_)
        .other          _Z21cuda_density_velocityPfS_S_S_,@"STO_CUDA_ENTRY STV_DEFAULT"
_Z21cuda_density_velocityPfS_S_S_:
.text._Z21cuda_density_velocityPfS_S_S_:
        /* <DEDUP_REMOVED lines=9> */
[----:B------:R-:W0:Y:S08]  /*0090*/  LDC.64 R6, c[0x0][0x388] ;  /* 0x0000e200ff067b82 */ /* 0x000e300000000a00 */
[----:B------:R-:W3:Y:S01]  /*00a0*/  LDC.64 R10, c[0x0][0x380] ;  /* 0x0000e000ff0a7b82 */ /* 0x000ee20000000a00 */
[----:B-1----:R-:W-:Y:S01]  /*00b0*/  IMAD R3, R2, UR5, R9 ;  /* 0x0000000502037c24 */ /* 0x002fe2000f8e0209 */
[----:B------:R-:W1:Y:S03]  /*00c0*/  LDCU.64 UR4, c[0x0][0x358] ;  /* 0x00006b00ff0477ac */ /* 0x000e660008000a00 */
[----:B------:R-:W-:-:S04]  /*00d0*/  IMAD R9, R3, 0x780, R0 ;  /* 0x0000078003097824 */ /* 0x000fc800078e0200 */
[C---:B--2---:R-:W-:Y:S01]  /*00e0*/  IMAD.WIDE R4, R9.reuse, 0x4, R4 ;  /* 0x0000000409047825 */ /* 0x044fe200078e0204 */
[----:B------:R-:W-:-:S03]  /*00f0*/  SHF.L.U32 R3, R9, 0x1, RZ ;  /* 0x0000000109037819 */ /* 0x000fc600000006ff */
[----:B------:R-:W-:Y:S02]  /*0100*/  IMAD R9, R9, 0x9, RZ ;  /* 0x0000000909097824 */ /* 0x000fe400078e02ff */
[----:B0-----:R-:W-:Y:S01]  /*0110*/  IMAD.WIDE R6, R3, 0x4, R6 ;  /* 0x0000000403067825 */ /* 0x001fe200078e0206 */
[----:B-1----:R-:W-:Y:S03]  /*0120*/  STG.E desc[UR4][R4.64], RZ ;  /* 0x000000ff04007986 */ /* 0x002fe6000c101904 */
[----:B---3--:R-:W-:Y:S01]  /*0130*/  IMAD.WIDE R10, R9, 0x4, R10 ;  /* 0x00000004090a7825 */ /* 0x008fe200078e020a */
[----:B------:R-:W-:Y:S04]  /*0140*/  STG.E desc[UR4][R6.64], RZ ;  /* 0x000000ff06007986 */ /* 0x000fe8000c101904 */
[----:B------:R-:W-:Y:S04]  /*0150*/  STG.E desc[UR4][R6.64+0x4], RZ ;  /* 0x000004ff06007986 */ /* 0x000fe8000c101904 */
[----:B------:R-:W2:Y:S04]  /*0160*/  LDG.E R3, desc[UR4][R4.64] ;  /* 0x0000000404037981 */ /* 0x000ea8000c1e1900 */
[----:B------:R-:W2:Y:S01]  /*0170*/  LDG.E R0, desc[UR4][R10.64] ;  /* 0x000000040a007981 */ /* 0x000ea2000c1e1900 */
[----:B------:R-:W0:Y:S01]  /*0180*/  LDC.64 R8, c[0x0][0x398] ;  /* 0x0000e600ff087b82 */ /* 0x000e220000000a00 */
[----:B--2---:R-:W-:-:S05]  /*0190*/  FADD R3, R0, R3 ;  /* 0x0000000300037221 */ /* 0x004fca0000000000 */
[----:B------:R1:W-:Y:S04]  /*01a0*/  STG.E desc[UR4][R4.64], R3 ;  /* 0x0000000304007986 */ /* 0x0003e8000c101904 */
[----:B------:R-:W2:Y:S04]  /*01b0*/  LDG.E R13, desc[UR4][R10.64] ;  /* 0x000000040a0d7981 */ /* 0x000ea8000c1e1900 */
[----:B------:R-:W2:Y:S04]  /*01c0*/  LDG.E R15, desc[UR4][R6.64] ;  /* 0x00000004060f7981 */ /* 0x000ea8000c1e1900 */
[----:B0-----:R-:W2:Y:S04]  /*01d0*/  LDG.E R0, desc[UR4][R8.64] ;  /* 0x0000000408007981 */ /* 0x001ea8000c1e1900 */
[----:B------:R-:W3:Y:S01]  /*01e0*/  LDG.E R17, desc[UR4][R6.64+0x4] ;  /* 0x0000040406117981 */ /* 0x000ee2000c1e1900 */
[----:B--2---:R-:W-:-:S05]  /*01f0*/  FFMA R13, R0, R13, R15 ;  /* 0x0000000d000d7223 */ /* 0x004fca000000000f */
[----:B------:R0:W-:Y:S04]  /*0200*/  STG.E desc[UR4][R6.64], R13 ;  /* 0x0000000d06007986 */ /* 0x0001e8000c101904 */
[----:B------:R-:W3:Y:S04]  /*0210*/  LDG.E R0, desc[UR4][R8.64+0x4] ;  /* 0x0000040408007981 */ /* 0x000ee8000c1e1900 */
[----:B------:R-:W3:Y:S02]  /*0220*/  LDG.E R15, desc[UR4][R10.64] ;  /* 0x000000040a0f7981 */ /* 0x000ee4000c1e1900 */
[----:B---3--:R-:W-:-:S05]  /*0230*/  FFMA R15, R0, R15, R17 ;  /* 0x0000000f000f7223 */ /* 0x008fca0000000011 */
[----:B------:R2:W-:Y:S04]  /*0240*/  STG.E desc[UR4][R6.64+0x4], R15 ;  /* 0x0000040f06007986 */ /* 0x0005e8000c101904 */
[----:B------:R-:W3:Y:S04]  /*0250*/  LDG.E R0, desc[UR4][R10.64+0x4] ;  /* 0x000004040a007981 */ /* 0x000ee8000c1e1900 */
[----:B-1----:R-:W3:Y:S02]  /*0260*/  LDG.E R3, desc[UR4][R4.64] ;  /* 0x0000000404037981 */ /* 0x002ee4000c1e1900 */
[----:B---3--:R-:W-:-:S05]  /*0270*/  FADD R3, R0, R3 ;  /* 0x0000000300037221 */ /* 0x008fca0000000000 */
[----:B------:R1:W-:Y:S04]  /*0280*/  STG.E desc[UR4][R4.64], R3 ;  /* 0x0000000304007986 */ /* 0x0003e8000c101904 */
[----:B------:R-:W3:Y:S04]  /*0290*/  LDG.E R0, desc[UR4][R8.64+0x8] ;  /* 0x0000080408007981 */ /* 0x000ee8000c1e1900 */
[----:B------:R-:W3:Y:S04]  /*02a0*/  LDG.E R17, desc[UR4][R10.64+0x4] ;  /* 0x000004040a117981 */ /* 0x000ee8000c1e1900 */
[----:B0-----:R-:W3:Y:S02]  /*02b0*/  LDG.E R13, desc[UR4][R6.64] ;  /* 0x00000004060d7981 */ /* 0x001ee4000c1e1900 */
[----:B---3--:R-:W-:-:S02]  /*02c0*/  FFMA R13, R0, R17, R13 ;  /* 0x00000011000d7223 */ /* 0x008fc4000000000d */
[----:B------:R-:W3:Y:S04]  /*02d0*/  LDG.E R17, desc[UR4][R6.64+0x4] ;  /* 0x0000040406117981 */ /* 0x000ee8000c1e1900 */
[----:B------:R0:W-:Y:S04]  /*02e0*/  STG.E desc[UR4][R6.64], R13 ;  /* 0x0000000d06007986 */ /* 0x0001e8000c101904 */
[----:B------:R-:W3:Y:S04]  /*02f0*/  LDG.E R0, desc[UR4][R8.64+0xc] ;  /* 0x00000c0408007981 */ /* 0x000ee8000c1e1900 */
[----:B--2---:R-:W3:Y:S02]  /*0300*/  LDG.E R15, desc[UR4][R10.64+0x4] ;  /* 0x000004040a0f7981 */ /* 0x004ee4000c1e1900 */
        /* <DEDUP_REMOVED lines=85> */
[----:B------:R-:W-:Y:S04]  /*0860*/  STG.E desc[UR4][R6.64+0x4], R15 ;  /* 0x0000040f06007986 */ /* 0x000fe8000c101904 */
[----:B------:R-:W2:Y:S04]  /*0870*/  LDG.E R0, desc[UR4][R10.64+0x20] ;  /* 0x000020040a007981 */ /* 0x000ea8000c1e1900 */
[----:B-1----:R-:W2:Y:S02]  /*0880*/  LDG.E R3, desc[UR4][R4.64] ;  /* 0x0000000404037981 */ /* 0x002ea4000c1e1900 */
[----:B--2---:R-:W-:-:S05]  /*0890*/  FADD R3, R0, R3 ;  /* 0x0000000300037221 */ /* 0x004fca0000000000 */
[----:B------:R1:W-:Y:S04]  /*08a0*/  STG.E desc[UR4][R4.64], R3 ;  /* 0x0000000304007986 */ /* 0x0003e8000c101904 */
[----:B------:R-:W2:Y:S04]  /*08b0*/  LDG.E R2, desc[UR4][R8.64+0x40] ;  /* 0x0000400408027981 */ /* 0x000ea8000c1e1900 */
[----:B------:R-:W2:Y:S04]  /*08c0*/  LDG.E R17, desc[UR4][R10.64+0x20] ;  /* 0x000020040a117981 */ /* 0x000ea8000c1e1900 */
[----:B0-----:R-:W2:Y:S02]  /*08d0*/  LDG.E R13, desc[UR4][R6.64] ;  /* 0x00000004060d7981 */ /* 0x001ea4000c1e1900 */
[----:B--2---:R-:W-:-:S02]  /*08e0*/  FFMA R2, R2, R17, R13 ;  /* 0x0000001102027223 */ /* 0x004fc4000000000d */
[----:B------:R-:W2:Y:S04]  /*08f0*/  LDG.E R17, desc[UR4][R6.64+0x4] ;  /* 0x0000040406117981 */ /* 0x000ea8000c1e1900 */
[----:B------:R0:W-:Y:S04]  /*0900*/  STG.E desc[UR4][R6.64], R2 ;  /* 0x0000000206007986 */ /* 0x0001e8000c101904 */
[----:B------:R-:W2:Y:S04]  /*0910*/  LDG.E R0, desc[UR4][R8.64+0x44] ;  /* 0x0000440408007981 */ /* 0x000ea8000c1e1900 */
[----:B------:R-:W2:Y:S02]  /*0920*/  LDG.E R13, desc[UR4][R10.64+0x20] ;  /* 0x000020040a0d7981 */ /* 0x000ea4000c1e1900 */
[----:B--2---:R-:W-:-:S05]  /*0930*/  FFMA R0, R0, R13, R17 ;  /* 0x0000000d00007223 */ /* 0x004fca0000000011 */
[----:B------:R0:W-:Y:S04]  /*0940*/  STG.E desc[UR4][R6.64+0x4], R0 ;  /* 0x0000040006007986 */ /* 0x0001e8000c101904 */
[----:B-1----:R-:W2:Y:S02]  /*0950*/  LDG.E R3, desc[UR4][R4.64] ;  /* 0x0000000404037981 */ /* 0x002ea4000c1e1900 */
[----:B--2---:R-:W-:-:S13]  /*0960*/  FSETP.NEU.AND P0, PT, R3, RZ, PT ;  /* 0x000000ff0300720b */ /* 0x004fda0003f0d000 */
[----:B0-----:R-:W-:Y:S05]  /*0970*/  @!P0 EXIT ;  /* 0x000000000000894d */ /* 0x001fea0003800000 */
[----:B------:R-:W0:Y:S01]  /*0980*/  MUFU.RCP R8, R3 ;  /* 0x0000000300087308 */ /* 0x000e220000001000 */
[----:B------:R-:W-:Y:S07]  /*0990*/  BSSY.RECONVERGENT B0, `(.L_x_20) ;  /* 0x000000b000007945 */ /* 0x000fee0003800200 */
[----:B------:R-:W1:Y:S01]  /*09a0*/  FCHK P0, R2, R3 ;  /* 0x0000000302007302 */ /* 0x000e620000000000 */
[----:B0-----:R-:W-:-:S04]  /*09b0*/  FFMA R9, -R3, R8, 1 ;  /* 0x3f80000003097423 */ /* 0x001fc80000000108 */
[----:B------:R-:W-:-:S04]  /*09c0*/  FFMA R9, R8, R9, R8 ;  /* 0x0000000908097223 */ /* 0x000fc80000000008 */
[----:B------:R-:W-:-:S04]  /*09d0*/  FFMA R8, R2, R9, RZ ;  /* 0x0000000902087223 */ /* 0x000fc800000000ff */
[----:B------:R-:W-:-:S04]  /*09e0*/  FFMA R10, -R3, R8, R2 ;  /* 0x00000008030a7223 */ /* 0x000fc80000000102 */
[----:B------:R-:W-:Y:S01]  /*09f0*/  FFMA R9, R9, R10, R8 ;  /* 0x0000000a09097223 */ /* 0x000fe20000000008 */
[----:B-1----:R-:W-:Y:S06]  /*0a00*/  @!P0 BRA `(.L_x_21) ;  /* 0x00000000000c8947 */ /* 0x002fec0003800000 */
[----:B------:R-:W-:-:S07]  /*0a10*/  MOV R8, 0xa30 ;  /* 0x00000a3000087802 */ /* 0x000fce0000000f00 */
[----:B------:R-:W-:Y:S05]  /*0a20*/  CALL.REL.NOINC `($__internal_1_$__cuda_sm3x_div_rn_noftz_f32_slowpath) ;  /* 0x0000000000507944 */ /* 0x000fea0003c00000 */
[----:B------:R-:W-:-:S07]  /*0a30*/  MOV R9, R2 ;  /* 0x0000000200097202 */ /* 0x000fce0000000f00 */
.L_x_21:
[----:B------:R-:W-:Y:S05]  /*0a40*/  BSYNC.RECONVERGENT B0 ;  /* 0x0000000000007941 */ /* 0x000fea0003800200 */
.L_x_20:
[----:B------:R0:W-:Y:S04]  /*0a50*/  STG.E desc[UR4][R6.64], R9 ;  /* 0x0000000906007986 */ /* 0x0001e8000c101904 */
[----:B------:R-:W2:Y:S01]  /*0a60*/  LDG.E R3, desc[UR4][R4.64] ;  /* 0x0000000404037981 */ /* 0x000ea2000c1e1900 */
[----:B------:R-:W-:Y:S01]  /*0a70*/  BSSY.RECONVERGENT B0, `(.L_x_22) ;  /* 0x000000d000007945 */ /* 0x000fe20003800200 */
[----:B--2---:R-:W1:Y:S08]  /*0a80*/  MUFU.RCP R2, R3 ;  /* 0x0000000300027308 */ /* 0x004e700000001000 */
[----:B------:R-:W2:Y:S01]  /*0a90*/  FCHK P0, R0, R3 ;  /* 0x0000000300007302 */ /* 0x000ea20000000000 */
[----:B-1----:R-:W-:-:S04]  /*0aa0*/  FFMA R11, -R3, R2, 1 ;  /* 0x3f800000030b7423 */ /* 0x002fc80000000102 */
[----:B------:R-:W-:-:S04]  /*0ab0*/  FFMA R11, R2, R11, R2 ;  /* 0x0000000b020b7223 */ /* 0x000fc80000000002 */
[----:B------:R-:W-:-:S04]  /*0ac0*/  FFMA R2, R0, R11, RZ ;  /* 0x0000000b00027223 */ /* 0x000fc800000000ff */
[----:B------:R-:W-:-:S04]  /*0ad0*/  FFMA R8, -R3, R2, R0 ;  /* 0x0000000203087223 */ /* 0x000fc80000000100 */
[----:B------:R-:W-:Y:S01]  /*0ae0*/  FFMA R11, R11, R8, R2 ;  /* 0x000000080b0b7223 */ /* 0x000fe20000000002 */
[----:B0-2---:R-:W-:Y:S06]  /*0af0*/  @!P0 BRA `(.L_x_23) ;  /* 0x0000000000108947 */ /* 0x005fec0003800000 */
[----:B------:R-:W-:Y:S01]  /*0b00*/  IMAD.MOV.U32 R2, RZ, RZ, R0 ;  /* 0x000000ffff027224 */ /* 0x000fe200078e0000 */
[----:B------:R-:W-:-:S07]  /*0b10*/  MOV R8, 0xb30 ;  /* 0x00000b3000087802 */ /* 0x000fce0000000f00 */
[----:B------:R-:W-:Y:S05]  /*0b20*/  CALL.REL.NOINC `($__internal_1_$__cuda_sm3x_div_rn_noftz_f32_slowpath) ;  /* 0x0000000000107944 */ /* 0x000fea0003c00000 */
[----:B------:R-:W-:-:S07]  /*0b30*/  MOV R11, R2 ;  /* 0x00000002000b7202 */ /* 0x000fce0000000f00 */
.L_x_23:
[----:B------:R-:W-:Y:S05]  /*0b40*/  BSYNC.RECONVERGENT B0 ;  /* 0x0000000000007941 */ /* 0x000fea0003800200 */
.L_x_22:
[----:B------:R-:W-:Y:S01]  /*0b50*/  STG.E desc[UR4][R6.64+0x4], R11 ;  /* 0x0000040b06007986 */ /* 0x000fe2000c101904 */
[----:B------:R-:W-:Y:S05]  /*0b60*/  EXIT ;  /* 0x000000000000794d */ /* 0x000fea0003800000 */
        .weak           $__internal_1_$__cuda_sm3x_div_rn_noftz_f32_slowpath
        .type           $__internal_1_$__cuda_sm3x_div_rn_noftz_f32_slowpath,@function
        .size           $__internal_1_$__cuda_sm3x_div_rn_noftz_f32_slowpath,(.L_x_38 - $__internal_1_$__cuda_sm3x_div_rn_noftz_f32_slowpath)
$__internal_1_$__cuda_sm3x_div_rn_noftz_f32_slowpath:
[----:B------:R-:W-:Y:S01]  /*0b70*/  SHF.R.U32.HI R10, RZ, 0x17, R3 ;  /* 0x00000017ff0a7819 */ /* 0x000fe20000011603 */
[----:B------:R-:W-:Y:S01]  /*0b80*/  BSSY.RECONVERGENT B1, `(.L_x_24) ;  /* 0x0000062000017945 */ /* 0x000fe20003800200 */
[----:B------:R-:W-:Y:S02]  /*0b90*/  SHF.R.U32.HI R9, RZ, 0x17, R2 ;  /* 0x00000017ff097819 */ /* 0x000fe40000011602 */
[----:B------:R-:W-:Y:S02]  /*0ba0*/  LOP3.LUT R14, R10, 0xff, RZ, 0xc0, !PT ;  /* 0x000000ff0a0e7812 */ /* 0x000fe400078ec0ff */
[----:B------:R-:W-:Y:S02]  /*0bb0*/  LOP3.LUT R12, R9, 0xff, RZ, 0xc0, !PT ;  /* 0x000000ff090c7812 */ /* 0x000fe400078ec0ff */
[----:B------:R-:W-:-:S03]  /*0bc0*/  IADD3 R11, PT, PT, R14, -0x1, RZ ;  /* 0xffffffff0e0b7810 */ /* 0x000fc60007ffe0ff */
[----:B------:R-:W-:Y:S01]  /*0bd0*/  VIADD R10, R12, 0xffffffff ;  /* 0xffffffff0c0a7836 */ /* 0x000fe20000000000 */
[----:B------:R-:W-:-:S04]  /*0be0*/  ISETP.GT.U32.AND P0, PT, R11, 0xfd, PT ;  /* 0x000000fd0b00780c */ /* 0x000fc80003f04070 */
[----:B------:R-:W-:-:S13]  /*0bf0*/  ISETP.GT.U32.OR P0, PT, R10, 0xfd, P0 ;  /* 0x000000fd0a00780c */ /* 0x000fda0000704470 */
[----:B------:R-:W-:Y:S01]  /*0c00*/  @!P0 MOV R9, RZ ;  /* 0x000000ff00098202 */ /* 0x000fe20000000f00 */
[----:B------:R-:W-:Y:S06]  /*0c10*/  @!P0 BRA `(.L_x_25) ;  /* 0x00000000005c8947 */ /* 0x000fec0003800000 */
[----:B------:R-:W-:Y:S02]  /*0c20*/  FSETP.GTU.FTZ.AND P0, PT, |R2|, +INF , PT ;  /* 0x7f8000000200780b */ /* 0x000fe40003f1c200 */
[----:B------:R-:W-:-:S04]  /*0c30*/  FSETP.GTU.FTZ.AND P1, PT, |R3|, +INF , PT ;  /* 0x7f8000000300780b */ /* 0x000fc80003f3c200 */
[----:B------:R-:W-:-:S13]  /*0c40*/  PLOP3.LUT P0, PT, P0, P1, PT, 0xf8, 0x8f ;  /* 0x00000000008f781c */ /* 0x000fda0000703f70 */
[----:B------:R-:W-:Y:S05]  /*0c50*/  @P0 BRA `(.L_x_26) ;  /* 0x00000004004c0947 */ /* 0x000fea0003800000 */
[----:B------:R-:W-:-:S13]  /*0c60*/  LOP3.LUT P0, RZ, R3, 0x7fffffff, R2, 0xc8, !PT ;  /* 0x7fffffff03ff7812 */ /* 0x000fda000780c802 */
[----:B------:R-:W-:Y:S05]  /*0c70*/  @!P0 BRA `(.L_x_27) ;  /* 0x00000004003c8947 */ /* 0x000fea0003800000 */
[C---:B------:R-:W-:Y:S02]  /*0c80*/  FSETP.NEU.FTZ.AND P2, PT, |R2|.reuse, +INF , PT ;  /* 0x7f8000000200780b */ /* 0x040fe40003f5d200 */
[----:B------:R-:W-:Y:S02]  /*0c90*/  FSETP.NEU.FTZ.AND P1, PT, |R3|, +INF , PT ;  /* 0x7f8000000300780b */ /* 0x000fe40003f3d200 */
[----:B------:R-:W-:-:S11]  /*0ca0*/  FSETP.NEU.FTZ.AND P0, PT, |R2|, +INF , PT ;  /* 0x7f8000000200780b */ /* 0x000fd60003f1d200 */
[----:B------:R-:W-:Y:S05]  /*0cb0*/  @!P1 BRA !P2, `(.L_x_27) ;  /* 0x00000004002c9947 */ /* 0x000fea0005000000 */
[----:B------:R-:W-:-:S04]  /*0cc0*/  LOP3.LUT P2, RZ, R2, 0x7fffffff, RZ, 0xc0, !PT ;  /* 0x7fffffff02ff7812 */ /* 0x000fc8000784c0ff */
[----:B------:R-:W-:-:S13]  /*0cd0*/  PLOP3.LUT P1, PT, P1, P2, PT, 0x2f, 0xf2 ;  /* 0x0000000000f2781c */ /* 0x000fda0000f24577 */
[----:B------:R-:W-:Y:S05]  /*0ce0*/  @P1 BRA `(.L_x_28) ;  /* 0x0000000400181947 */ /* 0x000fea0003800000 */
[----:B------:R-:W-:-:S04]  /*0cf0*/  LOP3.LUT P1, RZ, R3, 0x7fffffff, RZ, 0xc0, !PT ;  /* 0x7fffffff03ff7812 */ /* 0x000fc8000782c0ff */
[----:B------:R-:W-:-:S13]  /*0d00*/  PLOP3.LUT P0, PT, P0, P1, PT, 0x2f, 0xf2 ;  /* 0x0000000000f2781c */ /* 0x000fda0000702577 */
[----:B------:R-:W-:Y:S05]  /*0d10*/  @P0 BRA `(.L_x_29) ;  /* 0x0000000400000947 */ /* 0x000fea0003800000 */
[----:B------:R-:W-:Y:S02]  /*0d20*/  ISETP.GE.AND P0, PT, R10, RZ, PT ;  /* 0x000000ff0a00720c */ /* 0x000fe40003f06270 */
[----:B------:R-:W-:-:S11]  /*0d30*/  ISETP.GE.AND P1, PT, R11, RZ, PT ;  /* 0x000000ff0b00720c */ /* 0x000fd60003f26270 */
[----:B------:R-:W-:Y:S01]  /*0d40*/  @P0 MOV R9, RZ ;  /* 0x000000ff00090202 */ /* 0x000fe20000000f00 */
[----:B------:R-:W-:Y:S02]  /*0d50*/  @!P0 IMAD.MOV.U32 R9, RZ, RZ, -0x40 ;  /* 0xffffffc0ff098424 */ /* 0x000fe400078e00ff */
[----:B------:R-:W-:Y:S01]  /*0d60*/  @!P0 FFMA R2, R2, 1.84467440737095516160e+19, RZ ;  /* 0x5f80000002028823 */ /* 0x000fe200000000ff */
[----:B------:R-:W-:Y:S02]  /*0d70*/  @!P1 FFMA R3, R3, 1.84467440737095516160e+19, RZ ;  /* 0x5f80000003039823 */ /* 0x000fe400000000ff */
[----:B------:R-:W-:-:S07]  /*0d80*/  @!P1 IADD3 R9, PT, PT, R9, 0x40, RZ ;  /* 0x0000004009099810 */ /* 0x000fce0007ffe0ff */
.L_x_25:
[----:B------:R-:W-:Y:S01]  /*0d90*/  LEA R10, R14, 0xc0800000, 0x17 ;  /* 0xc08000000e0a7811 */ /* 0x000fe200078eb8ff */
[----:B------:R-:W-:Y:S03]  /*0da0*/  BSSY.RECONVERGENT B2, `(.L_x_30) ;  /* 0x0000036000027945 */ /* 0x000fe60003800200 */
[----:B------:R-:W-:Y:S01]  /*0db0*/  IADD3 R10, PT, PT, -R10, R3, RZ ;  /* 0x000000030a0a7210 */ /* 0x000fe20007ffe1ff */
[----:B------:R-:W-:-:S03]  /*0dc0*/  VIADD R3, R12, 0xffffff81 ;  /* 0xffffff810c037836 */ /* 0x000fc60000000000 */
[----:B------:R0:W1:Y:S01]  /*0dd0*/  MUFU.RCP R11, R10 ;  /* 0x0000000a000b7308 */ /* 0x0000620000001000 */
[----:B------:R-:W-:Y:S01]  /*0de0*/  FADD.FTZ R13, -R10, -RZ ;  /* 0x800000ff0a0d7221 */ /* 0x000fe20000010100 */
[C---:B------:R-:W-:Y:S01]  /*0df0*/  IMAD R2, R3.reuse, -0x800000, R2 ;  /* 0xff80000003027824 */ /* 0x040fe200078e0202 */
[----:B0-----:R-:W-:-:S04]  /*0e00*/  IADD3 R10, PT, PT, R3, 0x7f, -R14 ;  /* 0x0000007f030a7810 */ /* 0x001fc80007ffe80e */
[----:B------:R-:W-:Y:S01]  /*0e10*/  IADD3 R10, PT, PT, R10, R9, RZ ;  /* 0x000000090a0a7210 */ /* 0x000fe20007ffe0ff */
[----:B-1----:R-:W-:-:S04]  /*0e20*/  FFMA R12, R11, R13, 1 ;  /* 0x3f8000000b0c7423 */ /* 0x002fc8000000000d */
[----:B------:R-:W-:-:S04]  /*0e30*/  FFMA R16, R11, R12, R11 ;  /* 0x0000000c0b107223 */ /* 0x000fc8000000000b */
[----:B------:R-:W-:-:S04]  /*0e40*/  FFMA R11, R2, R16, RZ ;  /* 0x00000010020b7223 */ /* 0x000fc800000000ff */
[----:B------:R-:W-:-:S04]  /*0e50*/  FFMA R12, R13, R11, R2 ;  /* 0x0000000b0d0c7223 */ /* 0x000fc80000000002 */
[----:B------:R-:W-:-:S04]  /*0e60*/  FFMA R11, R16, R12, R11 ;  /* 0x0000000c100b7223 */ /* 0x000fc8000000000b */
[----:B------:R-:W-:-:S04]  /*0e70*/  FFMA R12, R13, R11, R2 ;  /* 0x0000000b0d0c7223 */ /* 0x000fc80000000002 */
[----:B------:R-:W-:-:S05]  /*0e80*/  FFMA R2, R16, R12, R11 ;  /* 0x0000000c10027223 */ /* 0x000fca000000000b */
[----:B------:R-:W-:-:S04]  /*0e90*/  SHF.R.U32.HI R3, RZ, 0x17, R2 ;  /* 0x00000017ff037819 */ /* 0x000fc80000011602 */
[----:B------:R-:W-:-:S04]  /*0ea0*/  LOP3.LUT R3, R3, 0xff, RZ, 0xc0, !PT ;  /* 0x000000ff03037812 */ /* 0x000fc800078ec0ff */
[----:B------:R-:W-:-:S05]  /*0eb0*/  IADD3 R13, PT, PT, R3, R10, RZ ;  /* 0x0000000a030d7210 */ /* 0x000fca0007ffe0ff */
[----:B------:R-:W-:-:S05]  /*0ec0*/  VIADD R3, R13, 0xffffffff ;  /* 0xffffffff0d037836 */ /* 0x000fca0000000000 */
[----:B------:R-:W-:-:S13]  /*0ed0*/  ISETP.GE.U32.AND P0, PT, R3, 0xfe, PT ;  /* 0x000000fe0300780c */ /* 0x000fda0003f06070 */
[----:B------:R-:W-:Y:S05]  /*0ee0*/  @!P0 BRA `(.L_x_31) ;  /* 0x0000000000808947 */ /* 0x000fea0003800000 */
[----:B------:R-:W-:-:S13]  /*0ef0*/  ISETP.GT.AND P0, PT, R13, 0xfe, PT ;  /* 0x000000fe0d00780c */ /* 0x000fda0003f04270 */
[----:B------:R-:W-:Y:S05]  /*0f00*/  @P0 BRA `(.L_x_32) ;  /* 0x00000000006c0947 */ /* 0x000fea0003800000 */
[----:B------:R-:W-:-:S13]  /*0f10*/  ISETP.GE.AND P0, PT, R13, 0x1, PT ;  /* 0x000000010d00780c */ /* 0x000fda0003f06270 */
[----:B------:R-:W-:Y:S05]  /*0f20*/  @P0 BRA `(.L_x_33) ;  /* 0x0000000000740947 */ /* 0x000fea0003800000 */
[----:B------:R-:W-:Y:S02]  /*0f30*/  ISETP.GE.AND P0, PT, R13, -0x18, PT ;  /* 0xffffffe80d00780c */ /* 0x000fe40003f06270 */
[----:B------:R-:W-:-:S11]  /*0f40*/  LOP3.LUT R2, R2, 0x80000000, RZ, 0xc0, !PT ;  /* 0x8000000002027812 */ /* 0x000fd600078ec0ff */
[----:B------:R-:W-:Y:S05]  /*0f50*/  @!P0 BRA `(.L_x_33) ;  /* 0x0000000000688947 */ /* 0x000fea0003800000 */
[CCC-:B------:R-:W-:Y:S01]  /*0f60*/  FFMA.RZ R3, R16.reuse, R12.reuse, R11.reuse ;  /* 0x0000000c10037223 */ /* 0x1c0fe2000000c00b */
[CCC-:B------:R-:W-:Y:S01]  /*0f70*/  FFMA.RM R10, R16.reuse, R12.reuse, R11.reuse ;  /* 0x0000000c100a7223 */ /* 0x1c0fe2000000400b */
[C---:B------:R-:W-:Y:S02]  /*0f80*/  ISETP.NE.AND P2, PT, R13.reuse, RZ, PT ;  /* 0x000000ff0d00720c */ /* 0x040fe40003f45270 */
[----:B------:R-:W-:Y:S02]  /*0f90*/  ISETP.NE.AND P1, PT, R13, RZ, PT ;  /* 0x000000ff0d00720c */ /* 0x000fe40003f25270 */
[----:B------:R-:W-:Y:S01]  /*0fa0*/  LOP3.LUT R9, R3, 0x7fffff, RZ, 0xc0, !PT ;  /* 0x007fffff03097812 */ /* 0x000fe200078ec0ff */
[----:B------:R-:W-:Y:S01]  /*0fb0*/  FFMA.RP R3, R16, R12, R11 ;  /* 0x0000000c10037223 */ /* 0x000fe2000000800b */
[----:B------:R-:W-:Y:S02]  /*0fc0*/  IADD3 R12, PT, PT, R13, 0x20, RZ ;  /* 0x000000200d0c7810 */ /* 0x000fe40007ffe0ff */
[----:B------:R-:W-:-:S02]  /*0fd0*/  LOP3.LUT R9, R9, 0x800000, RZ, 0xfc, !PT ;  /* 0x0080000009097812 */ /* 0x000fc400078efcff */
[----:B------:R-:W-:Y:S02]  /*0fe0*/  IADD3 R11, PT, PT, -R13, RZ, RZ ;  /* 0x000000ff0d0b7210 */ /* 0x000fe40007ffe1ff */
[----:B------:R-:W-:Y:S02]  /*0ff0*/  SHF.L.U32 R12, R9, R12, RZ ;  /* 0x0000000c090c7219 */ /* 0x000fe400000006ff */
[----:B------:R-:W-:Y:S02]  /*1000*/  FSETP.NEU.FTZ.AND P0, PT, R3, R10, PT ;  /* 0x0000000a0300720b */ /* 0x000fe40003f1d000 */
[----:B------:R-:W-:Y:S02]  /*1010*/  SEL R10, R11, RZ, P2 ;  /* 0x000000ff0b0a7207 */ /* 0x000fe40001000000 */
[----:B------:R-:W-:Y:S02]  /*1020*/  ISETP.NE.AND P1, PT, R12, RZ, P1 ;  /* 0x000000ff0c00720c */ /* 0x000fe40000f25270 */
[----:B------:R-:W-:-:S02]  /*1030*/  SHF.R.U32.HI R10, RZ, R10, R9 ;  /* 0x0000000aff0a7219 */ /* 0x000fc40000011609 */
[----:B------:R-:W-:Y:S02]  /*1040*/  PLOP3.LUT P0, PT, P0, P1, PT, 0xf8, 0x8f ;  /* 0x00000000008f781c */ /* 0x000fe40000703f70 */
[----:B------:R-:W-:Y:S02]  /*1050*/  SHF.R.U32.HI R12, RZ, 0x1, R10 ;  /* 0x00000001ff0c7819 */ /* 0x000fe4000001160a */
[----:B------:R-:W-:-:S04]  /*1060*/  SEL R3, RZ, 0x1, !P0 ;  /* 0x00000001ff037807 */ /* 0x000fc80004000000 */
[----:B------:R-:W-:-:S04]  /*1070*/  LOP3.LUT R3, R3, 0x1, R12, 0xf8, !PT ;  /* 0x0000000103037812 */ /* 0x000fc800078ef80c */
[----:B------:R-:W-:-:S05]  /*1080*/  LOP3.LUT R3, R3, R10, RZ, 0xc0, !PT ;  /* 0x0000000a03037212 */ /* 0x000fca00078ec0ff */
[----:B------:R-:W-:-:S05]  /*1090*/  IMAD.IADD R3, R12, 0x1, R3 ;  /* 0x000000010c037824 */ /* 0x000fca00078e0203 */
[----:B------:R-:W-:Y:S01]  /*10a0*/  LOP3.LUT R2, R3, R2, RZ, 0xfc, !PT ;  /* 0x0000000203027212 */ /* 0x000fe200078efcff */
[----:B------:R-:W-:Y:S06]  /*10b0*/  BRA `(.L_x_33) ;  /* 0x0000000000107947 */ /* 0x000fec0003800000 */
.L_x_32:
[----:B------:R-:W-:-:S04]  /*10c0*/  LOP3.LUT R2, R2, 0x80000000, RZ, 0xc0, !PT ;  /* 0x8000000002027812 */ /* 0x000fc800078ec0ff */
[----:B------:R-:W-:Y:S01]  /*10d0*/  LOP3.LUT R2, R2, 0x7f800000, RZ, 0xfc, !PT ;  /* 0x7f80000002027812 */ /* 0x000fe200078efcff */
[----:B------:R-:W-:Y:S06]  /*10e0*/  BRA `(.L_x_33) ;  /* 0x0000000000047947 */ /* 0x000fec0003800000 */
.L_x_31:
[----:B------:R-:W-:-:S07]  /*10f0*/  LEA R2, R10, R2, 0x17 ;  /* 0x000000020a027211 */ /* 0x000fce00078eb8ff */
.L_x_33:
[----:B------:R-:W-:Y:S05]  /*1100*/  BSYNC.RECONVERGENT B2 ;  /* 0x0000000000027941 */ /* 0x000fea0003800200 */
.L_x_30:
[----:B------:R-:W-:Y:S05]  /*1110*/  BRA `(.L_x_34) ;  /* 0x0000000000207947 */ /* 0x000fea0003800000 */
.L_x_29:
[----:B------:R-:W-:-:S04]  /*1120*/  LOP3.LUT R2, R3, 0x80000000, R2, 0x48, !PT ;  /* 0x8000000003027812 */ /* 0x000fc800078e4802 */
[----:B------:R-:W-:Y:S01]  /*1130*/  LOP3.LUT R2, R2, 0x7f800000, RZ, 0xfc, !PT ;  /* 0x7f80000002027812 */ /* 0x000fe200078efcff */
[----:B------:R-:W-:Y:S06]  /*1140*/  BRA `(.L_x_34) ;  /* 0x0000000000147947 */ /* 0x000fec0003800000 */
.L_x_28:
[----:B------:R-:W-:Y:S01]  /*1150*/  LOP3.LUT R2, R3, 0x80000000, R2, 0x48, !PT ;  /* 0x8000000003027812 */ /* 0x000fe200078e4802 */
[----:B------:R-:W-:Y:S06]  /*1160*/  BRA `(.L_x_34) ;  /* 0x00000000000c7947 */ /* 0x000fec0003800000 */
.L_x_27:
[----:B------:R-:W0:Y:S01]  /*1170*/  MUFU.RSQ R2, -QNAN ;  /* 0xffc0000000027908 */ /* 0x000e220000001400 */
[----:B------:R-:W-:Y:S05]  /*1180*/  BRA `(.L_x_34) ;  /* 0x0000000000047947 */ /* 0x000fea0003800000 */
.L_x_26:
[----:B------:R-:W-:-:S07]  /*1190*/  FADD.FTZ R2, R2, R3 ;  /* 0x0000000302027221 */ /* 0x000fce0000010000 */
.L_x_34:
[----:B------:R-:W-:Y:S05]  /*11a0*/  BSYNC.RECONVERGENT B1 ;  /* 0x0000000000017941 */ /* 0x000fea0003800200 */
.L_x_24:
[----:B------:R-:W-:-:S04]  /*11b0*/  HFMA2 R9, -RZ, RZ, 0, 0 ;  /* 0x00000000ff097431 */ /* 0x000fc800000001ff */
[----:B0-----:R-:W-:Y:S05]  /*11c0*/  RET.REL.NODEC R8 `(_Z21cuda_density_velocityPfS_S_S_) ;  /* 0xffffffec088c7950 */ /* 0x001fea0003c3ffff */
.L_x_35:
        /* <DEDUP_REMOVED lines=11> */
.L_x_38:


//--------------------- .nv.global.init           --------------------------
	.section	.nv.global.init,"aw",@progbits
	.align	16
.nv.global.init:
	.type		__cudart_sin_cos_coeffs,@object
	.size		__cudart_sin_cos_coeffs,(__cudart_i2opi_d - __cudart_sin_cos_coeffs)
__cudart_sin_cos_coeffs:
        /*0000*/ 	.byte	0x46, 0xd2, 0xb0, 0x2c, 0xf1, 0xe5, 0x5a, 0xbe, 0x92, 0xe3, 0xac, 0x69, 0xe3, 0x1d, 0xc7, 0x3e
        /*0010*/ 	.byte	0xa1, 0x62, 0xdb, 0x19, 0xa0, 0x01, 0x2a, 0xbf, 0x18, 0x08, 0x11, 0x11, 0x11, 0x11, 0x81, 0x3f
        /*0020*/ 	.byte	0x54, 0x55, 0x55, 0x55, 0x55, 0x55, 0xc5, 0xbf, 0x00, 0x00, 0x00, 0x00, 0x00, 0x00, 0x00, 0x00
        /*0030*/ 	.byte	0x00, 0x00, 0x00, 0x00, 0x00, 0x00, 0x00, 0x00, 0x64, 0x81, 0xfd, 0x20, 0x83, 0xff, 0xa8, 0xbd
        /*0040*/ 	.byte	0x28, 0x85, 0xef, 0xc1, 0xa7, 0xee, 0x21, 0x3e, 0xd9, 0xe6, 0x06, 0x8e, 0x4f, 0x7e, 0x92, 0xbe
        /*0050*/ 	.byte	0xe9, 0xbc, 0xdd, 0x19, 0xa0, 0x01, 0xfa, 0x3e, 0x47, 0x5d, 0xc1, 0x16, 0x6c, 0xc1, 0x56, 0xbf
        /*0060*/ 	.byte	0x51, 0x55, 0x55, 0x55, 0x55, 0x55, 0xa5, 0x3f, 0x00, 0x00, 0x00, 0x00, 0x00, 0x00, 0xe0, 0xbf
        /*0070*/ 	.byte	0x00, 0x00, 0x00, 0x00, 0x00, 0x00, 0xf0, 0x3f, 0x00, 0x00, 0x00, 0x00, 0x00, 0x00, 0x00, 0x00
	.type		__cudart_i2opi_d,@object
	.size		__cudart_i2opi_d,(.L_0 - __cudart_i2opi_d)
__cudart_i2opi_d:
        /* <DEDUP_REMOVED lines=9> */
.L_0:


//--------------------- .nv.shared.reserved.0     --------------------------
	.section	.nv.shared.reserved.0,"aw",@nobits
	.weak		__nv_reservedSMEM_offset_0_alias
	.size		__nv_reservedSMEM_offset_0_alias, 0, 64
	.other		__nv_reservedSMEM_offset_0_alias,@"STO_CUDA_RESERVED_SHARED STV_DEFAULT"
__nv_reservedSMEM_offset_0_alias:
	.zero		0
	.zero		64


//--------------------- .nv.constant0._Z14cuda_streamingPfS_S_ --------------------------
	.section	.nv.constant0._Z14cuda_streamingPfS_S_,"a",@progbits
	.sectionflags	@""
	.align	4
.nv.constant0._Z14cuda_streamingPfS_S_:
	.zero		920


//--------------------- .nv.constant0._Z14cuda_collisionPfS_S_S_S_S_ --------------------------
	.section	.nv.constant0._Z14cuda_collisionPfS_S_S_S_S_,"a",@progbits
	.sectionflags	@""
	.align	4
.nv.constant0._Z14cuda_collisionPfS_S_S_S_S_:
	.zero		944


//--------------------- .nv.constant0._Z12cuda_outflowPf --------------------------
	.section	.nv.constant0._Z12cuda_outflowPf,"a",@progbits
	.sectionflags	@""
	.align	4
.nv.constant0._Z12cuda_outflowPf:
	.zero		904


//--------------------- .nv.constant0._Z11cuda_inflowPfS_S_S_S_ --------------------------
	.section	.nv.constant0._Z11cuda_inflowPfS_S_S_S_,"a",@progbits
	.sectionflags	@""
	.align	4
.nv.constant0._Z11cuda_inflowPfS_S_S_S_:
	.zero		936


//--------------------- .nv.constant0._Z21cuda_density_velocityPfS_S_S_ --------------------------
	.section	.nv.constant0._Z21cuda_density_velocityPfS_S_S_,"a",@progbits
	.sectionflags	@""
	.align	4
.nv.constant0._Z21cuda_density_velocityPfS_S_S_:
	.zero		928


//--------------------- SYMBOLS --------------------------

	.type		.nv.reservedSmem.offset0,@object
	.size		.nv.reservedSmem.offset0,0x4
